//
// Generated by NVIDIA NVVM Compiler
//
// Compiler Build ID: CL-36424714
// Cuda compilation tools, release 13.0, V13.0.88
// Based on NVVM 20.0.0
//

.version 9.0
.target sm_100
.address_size 64

	// .globl	_Z10update_locPfS_PKfS1_S1_S1_PKjS3_S3_PKiS5_ii

.visible .entry _Z10update_locPfS_PKfS1_S1_S1_PKjS3_S3_PKiS5_ii(
	.param .u64 .ptr .align 1 _Z10update_locPfS_PKfS1_S1_S1_PKjS3_S3_PKiS5_ii_param_0,
	.param .u64 .ptr .align 1 _Z10update_locPfS_PKfS1_S1_S1_PKjS3_S3_PKiS5_ii_param_1,
	.param .u64 .ptr .align 1 _Z10update_locPfS_PKfS1_S1_S1_PKjS3_S3_PKiS5_ii_param_2,
	.param .u64 .ptr .align 1 _Z10update_locPfS_PKfS1_S1_S1_PKjS3_S3_PKiS5_ii_param_3,
	.param .u64 .ptr .align 1 _Z10update_locPfS_PKfS1_S1_S1_PKjS3_S3_PKiS5_ii_param_4,
	.param .u64 .ptr .align 1 _Z10update_locPfS_PKfS1_S1_S1_PKjS3_S3_PKiS5_ii_param_5,
	.param .u64 .ptr .align 1 _Z10update_locPfS_PKfS1_S1_S1_PKjS3_S3_PKiS5_ii_param_6,
	.param .u64 .ptr .align 1 _Z10update_locPfS_PKfS1_S1_S1_PKjS3_S3_PKiS5_ii_param_7,
	.param .u64 .ptr .align 1 _Z10update_locPfS_PKfS1_S1_S1_PKjS3_S3_PKiS5_ii_param_8,
	.param .u64 .ptr .align 1 _Z10update_locPfS_PKfS1_S1_S1_PKjS3_S3_PKiS5_ii_param_9,
	.param .u64 .ptr .align 1 _Z10update_locPfS_PKfS1_S1_S1_PKjS3_S3_PKiS5_ii_param_10,
	.param .u32 _Z10update_locPfS_PKfS1_S1_S1_PKjS3_S3_PKiS5_ii_param_11,
	.param .u32 _Z10update_locPfS_PKfS1_S1_S1_PKjS3_S3_PKiS5_ii_param_12
)
{
	.local .align 16 .b8 	__local_depot0[160];
	.reg .b64 	%SP;
	.reg .b64 	%SPL;
	.reg .pred 	%p<46>;
	.reg .b32 	%r<203>;
	.reg .b32 	%f<86>;
	.reg .b64 	%rd<140>;

	mov.u64 	%SPL, __local_depot0;
	ld.param.u64 	%rd35, [_Z10update_locPfS_PKfS1_S1_S1_PKjS3_S3_PKiS5_ii_param_3];
	ld.param.u64 	%rd37, [_Z10update_locPfS_PKfS1_S1_S1_PKjS3_S3_PKiS5_ii_param_4];
	ld.param.u64 	%rd38, [_Z10update_locPfS_PKfS1_S1_S1_PKjS3_S3_PKiS5_ii_param_5];
	ld.param.u64 	%rd39, [_Z10update_locPfS_PKfS1_S1_S1_PKjS3_S3_PKiS5_ii_param_7];
	ld.param.u64 	%rd40, [_Z10update_locPfS_PKfS1_S1_S1_PKjS3_S3_PKiS5_ii_param_8];
	ld.param.u64 	%rd41, [_Z10update_locPfS_PKfS1_S1_S1_PKjS3_S3_PKiS5_ii_param_9];
	ld.param.u64 	%rd42, [_Z10update_locPfS_PKfS1_S1_S1_PKjS3_S3_PKiS5_ii_param_10];
	ld.param.u32 	%r102, [_Z10update_locPfS_PKfS1_S1_S1_PKjS3_S3_PKiS5_ii_param_11];
	ld.param.u32 	%r103, [_Z10update_locPfS_PKfS1_S1_S1_PKjS3_S3_PKiS5_ii_param_12];
	cvta.to.global.u64 	%rd1, %rd40;
	cvta.to.global.u64 	%rd2, %rd38;
	cvta.to.global.u64 	%rd3, %rd37;
	cvta.to.global.u64 	%rd43, %rd42;
	cvta.to.global.u64 	%rd44, %rd39;
	cvta.to.global.u64 	%rd45, %rd41;
	add.u64 	%rd4, %SPL, 0;
	add.u64 	%rd5, %SPL, 36;
	add.u64 	%rd139, %SPL, 80;
	mov.u32 	%r104, %ctaid.x;
	mov.u32 	%r105, %ntid.x;
	mov.u32 	%r106, %tid.x;
	mad.lo.s32 	%r1, %r104, %r105, %r106;
	mul.wide.s32 	%rd49, %r1, 4;
	add.s64 	%rd50, %rd45, %rd49;
	ld.global.u32 	%r2, [%rd50];
	mul.wide.s32 	%rd51, %r2, 4;
	add.s64 	%rd52, %rd44, %rd51;
	ld.global.u32 	%r3, [%rd52];
	add.s64 	%rd53, %rd43, %rd49;
	ld.global.u32 	%r4, [%rd53];
	mul.wide.s32 	%rd54, %r4, 4;
	add.s64 	%rd55, %rd44, %rd54;
	ld.global.u32 	%r5, [%rd55];
	setp.ge.s32 	%p1, %r1, %r103;
	@%p1 bra 	$L__BB0_49;
	setp.lt.s32 	%p2, %r3, 1;
	@%p2 bra 	$L__BB0_8;
	setp.lt.u32 	%p3, %r3, 4;
	mov.b32 	%r160, 0;
	@%p3 bra 	$L__BB0_5;
	and.b32  	%r160, %r3, 2147483644;
	neg.s32 	%r164, %r160;
	add.s64 	%rd136, %rd4, 8;
	shl.b32 	%r7, %r102, 2;
	mul.wide.s32 	%rd58, %r102, 4;
	mov.u32 	%r163, %r2;
$L__BB0_4:
	mul.wide.s32 	%rd56, %r163, 4;
	add.s64 	%rd57, %rd1, %rd56;
	ld.global.u32 	%r109, [%rd57];
	st.local.u32 	[%rd136+-8], %r109;
	add.s64 	%rd59, %rd57, %rd58;
	ld.global.u32 	%r110, [%rd59];
	st.local.u32 	[%rd136+-4], %r110;
	add.s64 	%rd60, %rd59, %rd58;
	ld.global.u32 	%r111, [%rd60];
	st.local.u32 	[%rd136], %r111;
	add.s64 	%rd61, %rd60, %rd58;
	ld.global.u32 	%r112, [%rd61];
	st.local.u32 	[%rd136+4], %r112;
	add.s32 	%r164, %r164, 4;
	add.s64 	%rd136, %rd136, 16;
	add.s32 	%r163, %r163, %r7;
	setp.eq.s32 	%p4, %r164, 0;
	@%p4 bra 	$L__BB0_5;
	bra.uni 	$L__BB0_4;
$L__BB0_5:
	and.b32  	%r9, %r3, 3;
	setp.eq.s32 	%p5, %r9, 0;
	@%p5 bra 	$L__BB0_8;
	mul.wide.u32 	%rd62, %r160, 4;
	add.s64 	%rd135, %rd4, %rd62;
	mad.lo.s32 	%r162, %r160, %r102, %r2;
	neg.s32 	%r161, %r9;
$L__BB0_7:
	.pragma "nounroll";
	mul.wide.s32 	%rd63, %r162, 4;
	add.s64 	%rd64, %rd1, %rd63;
	ld.global.u32 	%r113, [%rd64];
	st.local.u32 	[%rd135], %r113;
	add.s64 	%rd135, %rd135, 4;
	add.s32 	%r162, %r162, %r102;
	add.s32 	%r161, %r161, 1;
	setp.ne.s32 	%p6, %r161, 0;
	@%p6 bra 	$L__BB0_7;
$L__BB0_8:
	setp.lt.s32 	%p7, %r5, 1;
	@%p7 bra 	$L__BB0_15;
	setp.lt.u32 	%p8, %r5, 4;
	mov.b32 	%r165, 0;
	@%p8 bra 	$L__BB0_12;
	and.b32  	%r165, %r5, 2147483644;
	neg.s32 	%r169, %r165;
	add.s64 	%rd138, %rd5, 8;
	shl.b32 	%r17, %r102, 2;
	mul.wide.s32 	%rd67, %r102, 4;
	mov.u32 	%r168, %r4;
$L__BB0_11:
	mul.wide.s32 	%rd65, %r168, 4;
	add.s64 	%rd66, %rd1, %rd65;
	ld.global.u32 	%r116, [%rd66];
	st.local.u32 	[%rd138+-8], %r116;
	add.s64 	%rd68, %rd66, %rd67;
	ld.global.u32 	%r117, [%rd68];
	st.local.u32 	[%rd138+-4], %r117;
	add.s64 	%rd69, %rd68, %rd67;
	ld.global.u32 	%r118, [%rd69];
	st.local.u32 	[%rd138], %r118;
	add.s64 	%rd70, %rd69, %rd67;
	ld.global.u32 	%r119, [%rd70];
	st.local.u32 	[%rd138+4], %r119;
	add.s32 	%r169, %r169, 4;
	add.s64 	%rd138, %rd138, 16;
	add.s32 	%r168, %r168, %r17;
	setp.eq.s32 	%p9, %r169, 0;
	@%p9 bra 	$L__BB0_12;
	bra.uni 	$L__BB0_11;
$L__BB0_12:
	and.b32  	%r24, %r5, 3;
	setp.eq.s32 	%p10, %r24, 0;
	@%p10 bra 	$L__BB0_15;
	mul.wide.u32 	%rd71, %r165, 4;
	add.s64 	%rd137, %rd5, %rd71;
	mad.lo.s32 	%r167, %r165, %r102, %r4;
	neg.s32 	%r166, %r24;
$L__BB0_14:
	.pragma "nounroll";
	mul.wide.s32 	%rd72, %r167, 4;
	add.s64 	%rd73, %rd1, %rd72;
	ld.global.u32 	%r120, [%rd73];
	st.local.u32 	[%rd137], %r120;
	add.s64 	%rd137, %rd137, 4;
	add.s32 	%r167, %r167, %r102;
	add.s32 	%r166, %r166, 1;
	setp.ne.s32 	%p11, %r166, 0;
	@%p11 bra 	$L__BB0_14;
$L__BB0_15:
	mov.b32 	%r170, 0;
	min.s32 	%r122, %r3, %r5;
	setp.lt.s32 	%p12, %r122, 1;
	mov.u32 	%r171, %r170;
	mov.u32 	%r179, %r170;
	@%p12 bra 	$L__BB0_19;
	mov.b32 	%r179, 0;
	mov.u32 	%r171, %r179;
	mov.u32 	%r170, %r179;
$L__BB0_17:
	mul.wide.s32 	%rd74, %r170, 4;
	add.s64 	%rd75, %rd4, %rd74;
	ld.local.u32 	%r56, [%rd75];
	mul.wide.s32 	%rd76, %r171, 4;
	add.s64 	%rd77, %rd5, %rd76;
	ld.local.u32 	%r57, [%rd77];
	setp.gt.s32 	%p13, %r56, %r57;
	@%p13 bra 	$L__BB0_50;
	add.s32 	%r170, %r170, 1;
	mul.wide.u32 	%rd78, %r179, 4;
	add.s64 	%rd79, %rd139, %rd78;
	st.local.u32 	[%rd79], %r56;
	bra.uni 	$L__BB0_51;
$L__BB0_19:
	setp.ge.s32 	%p17, %r170, %r3;
	mov.u32 	%r184, %r179;
	@%p17 bra 	$L__BB0_26;
	sub.s32 	%r125, %r3, %r170;
	and.b32  	%r39, %r125, 3;
	setp.eq.s32 	%p18, %r39, 0;
	mov.u32 	%r184, %r179;
	mov.u32 	%r177, %r170;
	@%p18 bra 	$L__BB0_23;
	neg.s32 	%r173, %r39;
	mov.u32 	%r174, %r179;
	mov.u32 	%r177, %r170;
$L__BB0_22:
	.pragma "nounroll";
	mul.wide.s32 	%rd82, %r177, 4;
	add.s64 	%rd83, %rd4, %rd82;
	add.s32 	%r177, %r177, 1;
	ld.local.u32 	%r126, [%rd83];
	add.s32 	%r184, %r174, 1;
	mul.wide.u32 	%rd84, %r174, 4;
	add.s64 	%rd85, %rd139, %rd84;
	st.local.u32 	[%rd85], %r126;
	add.s32 	%r173, %r173, 1;
	setp.ne.s32 	%p19, %r173, 0;
	mov.u32 	%r174, %r184;
	@%p19 bra 	$L__BB0_22;
$L__BB0_23:
	sub.s32 	%r127, %r170, %r3;
	setp.gt.u32 	%p20, %r127, -4;
	@%p20 bra 	$L__BB0_26;
	add.s32 	%r128, %r184, %r170;
	sub.s32 	%r129, %r128, %r179;
	sub.s32 	%r191, %r129, %r3;
	add.s32 	%r190, %r184, 1;
	add.s64 	%rd19, %rd4, 8;
	add.s32 	%r130, %r179, %r3;
	sub.s32 	%r184, %r130, %r170;
$L__BB0_25:
	add.s32 	%r131, %r190, -1;
	mul.wide.s32 	%rd86, %r177, 4;
	add.s64 	%rd87, %rd19, %rd86;
	ld.local.u32 	%r132, [%rd87+-8];
	add.s32 	%r133, %r190, 2;
	mul.wide.u32 	%rd88, %r131, 4;
	add.s64 	%rd89, %rd139, %rd88;
	st.local.u32 	[%rd89], %r132;
	ld.local.u32 	%r134, [%rd87+-4];
	add.s32 	%r135, %r190, 1;
	mul.wide.u32 	%rd90, %r190, 4;
	add.s64 	%rd91, %rd139, %rd90;
	st.local.u32 	[%rd91], %r134;
	ld.local.u32 	%r136, [%rd87];
	mul.wide.u32 	%rd92, %r135, 4;
	add.s64 	%rd93, %rd139, %rd92;
	st.local.u32 	[%rd93], %r136;
	add.s32 	%r177, %r177, 4;
	ld.local.u32 	%r137, [%rd87+4];
	mul.wide.u32 	%rd94, %r133, 4;
	add.s64 	%rd95, %rd139, %rd94;
	st.local.u32 	[%rd95], %r137;
	add.s32 	%r191, %r191, 4;
	add.s32 	%r190, %r190, 4;
	setp.eq.s32 	%p21, %r191, 0;
	@%p21 bra 	$L__BB0_26;
	bra.uni 	$L__BB0_25;
$L__BB0_26:
	setp.ge.s32 	%p22, %r171, %r5;
	@%p22 bra 	$L__BB0_33;
	sub.s32 	%r138, %r5, %r171;
	and.b32  	%r64, %r138, 3;
	setp.eq.s32 	%p23, %r64, 0;
	mov.u32 	%r188, %r184;
	mov.u32 	%r189, %r171;
	@%p23 bra 	$L__BB0_30;
	neg.s32 	%r185, %r64;
	mov.u32 	%r186, %r184;
	mov.u32 	%r189, %r171;
$L__BB0_29:
	.pragma "nounroll";
	mul.wide.s32 	%rd96, %r189, 4;
	add.s64 	%rd97, %rd5, %rd96;
	add.s32 	%r189, %r189, 1;
	ld.local.u32 	%r139, [%rd97];
	add.s32 	%r188, %r186, 1;
	mul.wide.u32 	%rd98, %r186, 4;
	add.s64 	%rd99, %rd139, %rd98;
	st.local.u32 	[%rd99], %r139;
	add.s32 	%r185, %r185, 1;
	setp.ne.s32 	%p24, %r185, 0;
	mov.u32 	%r186, %r188;
	@%p24 bra 	$L__BB0_29;
$L__BB0_30:
	sub.s32 	%r140, %r171, %r5;
	setp.gt.u32 	%p25, %r140, -4;
	@%p25 bra 	$L__BB0_33;
	add.s32 	%r141, %r188, %r171;
	sub.s32 	%r142, %r141, %r184;
	sub.s32 	%r194, %r142, %r5;
	add.s32 	%r193, %r188, 1;
	add.s64 	%rd20, %rd5, 8;
$L__BB0_32:
	add.s32 	%r143, %r193, -1;
	mul.wide.s32 	%rd100, %r189, 4;
	add.s64 	%rd101, %rd20, %rd100;
	ld.local.u32 	%r144, [%rd101+-8];
	add.s32 	%r145, %r193, 2;
	mul.wide.u32 	%rd102, %r143, 4;
	add.s64 	%rd103, %rd139, %rd102;
	st.local.u32 	[%rd103], %r144;
	ld.local.u32 	%r146, [%rd101+-4];
	add.s32 	%r147, %r193, 1;
	mul.wide.u32 	%rd104, %r193, 4;
	add.s64 	%rd105, %rd139, %rd104;
	st.local.u32 	[%rd105], %r146;
	ld.local.u32 	%r148, [%rd101];
	mul.wide.u32 	%rd106, %r147, 4;
	add.s64 	%rd107, %rd139, %rd106;
	st.local.u32 	[%rd107], %r148;
	add.s32 	%r189, %r189, 4;
	ld.local.u32 	%r149, [%rd101+4];
	mul.wide.u32 	%rd108, %r145, 4;
	add.s64 	%rd109, %rd139, %rd108;
	st.local.u32 	[%rd109], %r149;
	add.s32 	%r194, %r194, 4;
	add.s32 	%r193, %r193, 4;
	setp.ne.s32 	%p26, %r194, 0;
	@%p26 bra 	$L__BB0_32;
$L__BB0_33:
	add.s32 	%r88, %r5, %r3;
	setp.lt.s32 	%p27, %r88, 2;
	mov.b32 	%r201, 1;
	@%p27 bra 	$L__BB0_42;
	mov.b32 	%r201, 1;
	mov.u32 	%r197, %r201;
$L__BB0_35:
	mul.wide.u32 	%rd110, %r197, 4;
	add.s64 	%rd21, %rd139, %rd110;
	setp.lt.s32 	%p28, %r201, 1;
	mov.b32 	%r200, 0;
	@%p28 bra 	$L__BB0_39;
	ld.local.u32 	%r91, [%rd21];
	mov.b32 	%r199, 0;
$L__BB0_37:
	setp.eq.s32 	%p29, %r91, 0;
	mul.wide.u32 	%rd111, %r199, 4;
	add.s64 	%rd112, %rd139, %rd111;
	ld.local.u32 	%r154, [%rd112];
	setp.eq.s32 	%p30, %r91, %r154;
	or.pred  	%p31, %p30, %p29;
	mov.u32 	%r200, %r199;
	@%p31 bra 	$L__BB0_39;
	add.s32 	%r199, %r199, 1;
	setp.ne.s32 	%p32, %r199, %r201;
	mov.u32 	%r200, %r201;
	@%p32 bra 	$L__BB0_37;
$L__BB0_39:
	setp.ne.s32 	%p33, %r200, %r201;
	@%p33 bra 	$L__BB0_41;
	ld.local.u32 	%r155, [%rd21];
	add.s32 	%r97, %r201, 1;
	mul.wide.s32 	%rd113, %r201, 4;
	add.s64 	%rd114, %rd139, %rd113;
	st.local.u32 	[%rd114], %r155;
	mov.u32 	%r201, %r97;
$L__BB0_41:
	add.s32 	%r197, %r197, 1;
	setp.eq.s32 	%p34, %r197, %r88;
	@%p34 bra 	$L__BB0_42;
	bra.uni 	$L__BB0_35;
$L__BB0_42:
	setp.lt.s32 	%p35, %r201, 1;
	@%p35 bra 	$L__BB0_49;
	ld.param.u64 	%rd134, [_Z10update_locPfS_PKfS1_S1_S1_PKjS3_S3_PKiS5_ii_param_6];
	ld.param.u64 	%rd133, [_Z10update_locPfS_PKfS1_S1_S1_PKjS3_S3_PKiS5_ii_param_2];
	ld.param.u64 	%rd132, [_Z10update_locPfS_PKfS1_S1_S1_PKjS3_S3_PKiS5_ii_param_1];
	ld.param.u64 	%rd131, [_Z10update_locPfS_PKfS1_S1_S1_PKjS3_S3_PKiS5_ii_param_0];
	cvta.to.global.u64 	%rd115, %rd131;
	mul.wide.s32 	%rd116, %r1, 4;
	add.s64 	%rd22, %rd115, %rd116;
	cvta.to.global.u64 	%rd117, %rd132;
	add.s64 	%rd23, %rd117, %rd116;
	cvta.to.global.u64 	%rd118, %rd133;
	add.s64 	%rd24, %rd118, %rd116;
	cvta.to.global.u64 	%rd119, %rd35;
	add.s64 	%rd25, %rd119, %rd116;
	ld.global.f32 	%f81, [%rd23];
	neg.s32 	%r202, %r201;
	cvta.to.global.u64 	%rd26, %rd134;
$L__BB0_44:
	ld.local.u32 	%r156, [%rd139];
	ld.global.f32 	%f7, [%rd22];
	mul.wide.s32 	%rd120, %r156, 4;
	add.s64 	%rd28, %rd26, %rd120;
	ld.global.u32 	%r157, [%rd28];
	mul.wide.u32 	%rd121, %r157, 4;
	add.s64 	%rd122, %rd3, %rd121;
	ld.global.f32 	%f8, [%rd122];
	add.s64 	%rd123, %rd2, %rd121;
	ld.global.f32 	%f9, [%rd123];
	sub.f32 	%f10, %f81, %f9;
	sub.f32 	%f27, %f82, %f8;
	mul.f32 	%f28, %f10, %f27;
	sub.f32 	%f11, %f7, %f8;
	sub.f32 	%f29, %f84, %f9;
	mul.f32 	%f30, %f11, %f29;
	sub.f32 	%f31, %f28, %f30;
	sub.f32 	%f32, %f81, %f83;
	sub.f32 	%f33, %f8, %f85;
	mul.f32 	%f34, %f32, %f33;
	sub.f32 	%f35, %f7, %f85;
	sub.f32 	%f36, %f9, %f83;
	mul.f32 	%f37, %f35, %f36;
	sub.f32 	%f12, %f34, %f37;
	sub.f32 	%f38, %f81, %f84;
	sub.f32 	%f39, %f85, %f82;
	mul.f32 	%f40, %f38, %f39;
	sub.f32 	%f41, %f7, %f82;
	sub.f32 	%f42, %f83, %f84;
	mul.f32 	%f43, %f41, %f42;
	sub.f32 	%f44, %f40, %f43;
	mul.f32 	%f45, %f31, %f44;
	setp.ge.f32 	%p36, %f45, 0f00000000;
	mul.f32 	%f46, %f12, %f44;
	setp.ge.f32 	%p37, %f46, 0f00000000;
	and.pred  	%p38, %p36, %p37;
	@%p38 bra 	$L__BB0_48;
	mul.wide.s32 	%rd29, %r102, 4;
	add.s64 	%rd30, %rd28, %rd29;
	ld.global.u32 	%r158, [%rd30];
	mul.wide.u32 	%rd124, %r158, 4;
	add.s64 	%rd125, %rd3, %rd124;
	ld.global.f32 	%f82, [%rd125];
	add.s64 	%rd126, %rd2, %rd124;
	ld.global.f32 	%f84, [%rd126];
	sub.f32 	%f48, %f82, %f8;
	mul.f32 	%f49, %f10, %f48;
	sub.f32 	%f50, %f84, %f9;
	mul.f32 	%f51, %f11, %f50;
	sub.f32 	%f15, %f49, %f51;
	sub.f32 	%f16, %f81, %f84;
	sub.f32 	%f52, %f85, %f82;
	mul.f32 	%f53, %f16, %f52;
	sub.f32 	%f17, %f7, %f82;
	sub.f32 	%f54, %f83, %f84;
	mul.f32 	%f55, %f17, %f54;
	sub.f32 	%f56, %f53, %f55;
	mul.f32 	%f57, %f15, %f56;
	setp.ge.f32 	%p39, %f57, 0f00000000;
	mul.f32 	%f58, %f12, %f56;
	setp.ge.f32 	%p40, %f58, 0f00000000;
	and.pred  	%p41, %p39, %p40;
	@%p41 bra 	$L__BB0_48;
	add.s64 	%rd127, %rd30, %rd29;
	ld.global.u32 	%r159, [%rd127];
	mul.wide.u32 	%rd128, %r159, 4;
	add.s64 	%rd129, %rd3, %rd128;
	ld.global.f32 	%f85, [%rd129];
	add.s64 	%rd130, %rd2, %rd128;
	ld.global.f32 	%f83, [%rd130];
	sub.f32 	%f60, %f81, %f83;
	sub.f32 	%f61, %f8, %f85;
	mul.f32 	%f62, %f60, %f61;
	sub.f32 	%f63, %f7, %f85;
	sub.f32 	%f64, %f9, %f83;
	mul.f32 	%f65, %f63, %f64;
	sub.f32 	%f66, %f62, %f65;
	sub.f32 	%f67, %f85, %f82;
	mul.f32 	%f68, %f16, %f67;
	sub.f32 	%f69, %f83, %f84;
	mul.f32 	%f70, %f17, %f69;
	sub.f32 	%f71, %f68, %f70;
	mul.f32 	%f72, %f15, %f71;
	setp.ge.f32 	%p42, %f72, 0f00000000;
	mul.f32 	%f73, %f66, %f71;
	setp.ge.f32 	%p43, %f73, 0f00000000;
	and.pred  	%p44, %p42, %p43;
	@%p44 bra 	$L__BB0_48;
	ld.global.f32 	%f75, [%rd24];
	st.global.f32 	[%rd22], %f75;
	ld.global.f32 	%f81, [%rd25];
	st.global.f32 	[%rd23], %f81;
$L__BB0_48:
	add.s32 	%r202, %r202, 1;
	setp.ne.s32 	%p45, %r202, 0;
	add.s64 	%rd139, %rd139, 4;
	@%p45 bra 	$L__BB0_44;
$L__BB0_49:
	ret;
$L__BB0_50:
	add.s32 	%r171, %r171, 1;
	mul.wide.u32 	%rd80, %r179, 4;
	add.s64 	%rd81, %rd139, %rd80;
	st.local.u32 	[%rd81], %r57;
$L__BB0_51:
	add.s32 	%r179, %r179, 1;
	setp.lt.s32 	%p14, %r170, %r3;
	setp.lt.s32 	%p15, %r171, %r5;
	and.pred  	%p16, %p14, %p15;
	@%p16 bra 	$L__BB0_17;
	bra.uni 	$L__BB0_19;

}


// ===== COMPILED SASS (sm_100) =====

	.target	sm_100

	.elftype	@"ET_EXEC"


//--------------------- .note.nv.tkinfo           --------------------------
	.section	.note.nv.tkinfo,"",@"SHT_NOTE"
	.sectionflags	@"SHF_NOTE_NV_TKINFO"
	.tkinfo
        /*0018*/ 	.word	0x00000002
        /*0030*/ 	.string	""
        /*0030*/ 	.string	"ptxas"
        /*0030*/ 	.string	"Cuda compilation tools, release 13.0, V13.0.88"
        /*0030*/ 	.string	"Build cuda_13.0.r13.0/compiler.36424714_0"
        /*0030*/ 	.string	"-arch sm_100 -m 64 "



//--------------------- .note.nv.cuinfo           --------------------------
	.section	.note.nv.cuinfo,"",@"SHT_NOTE"
	.sectionflags	@"SHF_NOTE_NV_CUINFO"
        /*0018*/ 	.short	0x0002
        /*001a*/ 	.short	0x0064
        /*001c*/ 	.short	0x0082
	.zero		2


//--------------------- .nv.info                  --------------------------
	.section	.nv.info,"",@"SHT_CUDA_INFO"
	.align	4


	//----- nvinfo : EIATTR_REGCOUNT
	.align		4
        /*0000*/ 	.byte	0x04, 0x2f
        /*0002*/ 	.short	(.L_1 - .L_0)
	.align		4
.L_0:
        /*0004*/ 	.word	index@(_Z10update_locPfS_PKfS1_S1_S1_PKjS3_S3_PKiS5_ii)
        /*0008*/ 	.word	0x00000028


	//----- nvinfo : EIATTR_FRAME_SIZE
	.align		4
.L_1:
        /*000c*/ 	.byte	0x04, 0x11
        /*000e*/ 	.short	(.L_3 - .L_2)
	.align		4
.L_2:
        /*0010*/ 	.word	index@(_Z10update_locPfS_PKfS1_S1_S1_PKjS3_S3_PKiS5_ii)
        /*0014*/ 	.word	0x000000a0


	//----- nvinfo : EIATTR_MIN_STACK_SIZE
	.align		4
.L_3:
        /*0018*/ 	.byte	0x04, 0x12
        /*001a*/ 	.short	(.L_5 - .L_4)
	.align		4
.L_4:
        /*001c*/ 	.word	index@(_Z10update_locPfS_PKfS1_S1_S1_PKjS3_S3_PKiS5_ii)
        /*0020*/ 	.word	0x000000a0
.L_5:


//--------------------- .nv.compat                --------------------------
	.section	.nv.compat,"",@"SHT_CUDA_COMPAT_INFO"
	.align	4
        /*0000*/ 	.byte	0x02, 0x09, 0x00, 0x00, 0x02, 0x02, 0x01, 0x00, 0x02, 0x05, 0x05, 0x00, 0x03, 0x07, 0x01, 0x01
        /*0010*/ 	.byte	0x02, 0x03, 0x00, 0x00, 0x02, 0x06, 0x01, 0x00, 0x04, 0x0b, 0x08, 0x00, 0x09, 0x00, 0x00, 0x00
        /*0020*/ 	.byte	0x00, 0x00, 0x00, 0x00


//--------------------- .nv.info._Z10update_locPfS_PKfS1_S1_S1_PKjS3_S3_PKiS5_ii --------------------------
	.section	.nv.info._Z10update_locPfS_PKfS1_S1_S1_PKjS3_S3_PKiS5_ii,"",@"SHT_CUDA_INFO"
	.sectionflags	@""
	.align	4


	//----- nvinfo : EIATTR_CUDA_API_VERSION
	.align		4
        /*0000*/ 	.byte	0x04, 0x37
        /*0002*/ 	.short	(.L_7 - .L_6)
.L_6:
        /*0004*/ 	.word	0x00000082


	//----- nvinfo : EIATTR_KPARAM_INFO
	.align		4
.L_7:
        /*0008*/ 	.byte	0x04, 0x17
        /*000a*/ 	.short	(.L_9 - .L_8)
.L_8:
        /*000c*/ 	.word	0x00000000
        /*0010*/ 	.short	0x000c
        /*0012*/ 	.short	0x005c
        /*0014*/ 	.byte	0x00, 0xf0, 0x11, 0x00


	//----- nvinfo : EIATTR_KPARAM_INFO
	.align		4
.L_9:
        /*0018*/ 	.byte	0x04, 0x17
        /*001a*/ 	.short	(.L_11 - .L_10)
.L_10:
        /*001c*/ 	.word	0x00000000
        /*0020*/ 	.short	0x000b
        /*0022*/ 	.short	0x0058
        /*0024*/ 	.byte	0x00, 0xf0, 0x11, 0x00


	//----- nvinfo : EIATTR_KPARAM_INFO
	.align		4
.L_11:
        /*0028*/ 	.byte	0x04, 0x17
        /*002a*/ 	.short	(.L_13 - .L_12)
.L_12:
        /*002c*/ 	.word	0x00000000
        /*0030*/ 	.short	0x000a
        /*0032*/ 	.short	0x0050
        /*0034*/ 	.byte	0x00, 0xf5, 0x21, 0x00


	//----- nvinfo : EIATTR_KPARAM_INFO
	.align		4
.L_13:
        /*0038*/ 	.byte	0x04, 0x17
        /*003a*/ 	.short	(.L_15 - .L_14)
.L_14:
        /*003c*/ 	.word	0x00000000
        /*0040*/ 	.short	0x0009
        /*0042*/ 	.short	0x0048
        /*0044*/ 	.byte	0x00, 0xf5, 0x21, 0x00


	//----- nvinfo : EIATTR_KPARAM_INFO
	.align		4
.L_15:
        /*0048*/ 	.byte	0x04, 0x17
        /*004a*/ 	.short	(.L_17 - .L_16)
.L_16:
        /*004c*/ 	.word	0x00000000
        /*0050*/ 	.short	0x0008
        /*0052*/ 	.short	0x0040
        /*0054*/ 	.byte	0x00, 0xf5, 0x21, 0x00


	//----- nvinfo : EIATTR_KPARAM_INFO
	.align		4
.L_17:
        /*0058*/ 	.byte	0x04, 0x17
        /*005a*/ 	.short	(.L_19 - .L_18)
.L_18:
        /*005c*/ 	.word	0x00000000
        /*0060*/ 	.short	0x0007
        /*0062*/ 	.short	0x0038
        /*0064*/ 	.byte	0x00, 0xf5, 0x21, 0x00


	//----- nvinfo : EIATTR_KPARAM_INFO
	.align		4
.L_19:
        /*0068*/ 	.byte	0x04, 0x17
        /*006a*/ 	.short	(.L_21 - .L_20)
.L_20:
        /*006c*/ 	.word	0x00000000
        /*0070*/ 	.short	0x0006
        /*0072*/ 	.short	0x0030
        /*0074*/ 	.byte	0x00, 0xf5, 0x21, 0x00


	//----- nvinfo : EIATTR_KPARAM_INFO
	.align		4
.L_21:
        /*0078*/ 	.byte	0x04, 0x17
        /*007a*/ 	.short	(.L_23 - .L_22)
.L_22:
        /*007c*/ 	.word	0x00000000
        /*0080*/ 	.short	0x0005
        /*0082*/ 	.short	0x0028
        /*0084*/ 	.byte	0x00, 0xf5, 0x21, 0x00


	//----- nvinfo : EIATTR_KPARAM_INFO
	.align		4
.L_23:
        /*0088*/ 	.byte	0x04, 0x17
        /*008a*/ 	.short	(.L_25 - .L_24)
.L_24:
        /*008c*/ 	.word	0x00000000
        /*0090*/ 	.short	0x0004
        /*0092*/ 	.short	0x0020
        /*0094*/ 	.byte	0x00, 0xf5, 0x21, 0x00


	//----- nvinfo : EIATTR_KPARAM_INFO
	.align		4
.L_25:
        /*0098*/ 	.byte	0x04, 0x17
        /*009a*/ 	.short	(.L_27 - .L_26)
.L_26:
        /*009c*/ 	.word	0x00000000
        /*00a0*/ 	.short	0x0003
        /*00a2*/ 	.short	0x0018
        /*00a4*/ 	.byte	0x00, 0xf5, 0x21, 0x00


	//----- nvinfo : EIATTR_KPARAM_INFO
	.align		4
.L_27:
        /*00a8*/ 	.byte	0x04, 0x17
        /*00aa*/ 	.short	(.L_29 - .L_28)
.L_28:
        /*00ac*/ 	.word	0x00000000
        /*00b0*/ 	.short	0x0002
        /*00b2*/ 	.short	0x0010
        /*00b4*/ 	.byte	0x00, 0xf5, 0x21, 0x00


	//----- nvinfo : EIATTR_KPARAM_INFO
	.align		4
.L_29:
        /*00b8*/ 	.byte	0x04, 0x17
        /*00ba*/ 	.short	(.L_31 - .L_30)
.L_30:
        /*00bc*/ 	.word	0x00000000
        /*00c0*/ 	.short	0x0001
        /*00c2*/ 	.short	0x0008
        /*00c4*/ 	.byte	0x00, 0xf5, 0x21, 0x00


	//----- nvinfo : EIATTR_KPARAM_INFO
	.align		4
.L_31:
        /*00c8*/ 	.byte	0x04, 0x17
        /*00ca*/ 	.short	(.L_33 - .L_32)
.L_32:
        /*00cc*/ 	.word	0x00000000
        /*00d0*/ 	.short	0x0000
        /*00d2*/ 	.short	0x0000
        /*00d4*/ 	.byte	0x00, 0xf5, 0x21, 0x00


	//----- nvinfo : EIATTR_SPARSE_MMA_MASK
	.align		4
.L_33:
        /*00d8*/ 	.byte	0x03, 0x50
        /*00da*/ 	.short	0x0000


	//----- nvinfo : EIATTR_MAXREG_COUNT
	.align		4
        /*00dc*/ 	.byte	0x03, 0x1b
        /*00de*/ 	.short	0x00ff


	//----- nvinfo : EIATTR_MERCURY_ISA_VERSION
	.align		4
        /*00e0*/ 	.byte	0x03, 0x5f
        /*00e2*/ 	.short	0x0101


	//----- nvinfo : EIATTR_VRC_CTA_INIT_COUNT
	.align		4
        /*00e4*/ 	.byte	0x02, 0x4a
	.zero		1
	.zero		1


	//----- nvinfo : EIATTR_EXIT_INSTR_OFFSETS
	.align		4
        /*00e8*/ 	.byte	0x04, 0x1c
        /*00ea*/ 	.short	(.L_35 - .L_34)


	//   ....[0]....
.L_34:
        /*00ec*/ 	.word	0x00000090


	//   ....[1]....
        /*00f0*/ 	.word	0x00001ec0


	//   ....[2]....
        /*00f4*/ 	.word	0x00002500


	//----- nvinfo : EIATTR_CRS_STACK_SIZE
	.align		4
.L_35:
        /*00f8*/ 	.byte	0x04, 0x1e
        /*00fa*/ 	.short	(.L_37 - .L_36)
.L_36:
        /*00fc*/ 	.word	0x00000000


	//----- nvinfo : EIATTR_CBANK_PARAM_SIZE
	.align		4
.L_37:
        /*0100*/ 	.byte	0x03, 0x19
        /*0102*/ 	.short	0x0060


	//----- nvinfo : EIATTR_PARAM_CBANK
	.align		4
        /*0104*/ 	.byte	0x04, 0x0a
        /*0106*/ 	.short	(.L_39 - .L_38)
	.align		4
.L_38:
        /*0108*/ 	.word	index@(.nv.constant0._Z10update_locPfS_PKfS1_S1_S1_PKjS3_S3_PKiS5_ii)
        /*010c*/ 	.short	0x0380
        /*010e*/ 	.short	0x0060


	//----- nvinfo : EIATTR_SW_WAR
	.align		4
.L_39:
        /*0110*/ 	.byte	0x04, 0x36
        /*0112*/ 	.short	(.L_41 - .L_40)
.L_40:
        /*0114*/ 	.word	0x00000008
.L_41:


//--------------------- .nv.callgraph             --------------------------
	.section	.nv.callgraph,"",@"SHT_CUDA_CALLGRAPH"
	.align	4
	.sectionentsize	8
	.align		4
        /*0000*/ 	.word	0x00000000
	.align		4
        /*0004*/ 	.word	0xffffffff
	.align		4
        /*0008*/ 	.word	0x00000000
	.align		4
        /*000c*/ 	.word	0xfffffffe
	.align		4
        /*0010*/ 	.word	0x00000000
	.align		4
        /*0014*/ 	.word	0xfffffffd
	.align		4
        /*0018*/ 	.word	0x00000000
	.align		4
        /*001c*/ 	.word	0xfffffffc


//--------------------- .text._Z10update_locPfS_PKfS1_S1_S1_PKjS3_S3_PKiS5_ii --------------------------
	.section	.text._Z10update_locPfS_PKfS1_S1_S1_PKjS3_S3_PKiS5_ii,"ax",@progbits
	.align	128
        .global         _Z10update_locPfS_PKfS1_S1_S1_PKjS3_S3_PKiS5_ii
        .type           _Z10update_locPfS_PKfS1_S1_S1_PKjS3_S3_PKiS5_ii,@function
        .size           _Z10update_locPfS_PKfS1_S1_S1_PKjS3_S3_PKiS5_ii,(.L_x_53 - _Z10update_locPfS_PKfS1_S1_S1_PKjS3_S3_PKiS5_ii)
        .other          _Z10update_locPfS_PKfS1_S1_S1_PKjS3_S3_PKiS5_ii,@"STO_CUDA_ENTRY STV_DEFAULT"
_Z10update_locPfS_PKfS1_S1_S1_PKjS3_S3_PKiS5_ii:
.text._Z10update_locPfS_PKfS1_S1_S1_PKjS3_S3_PKiS5_ii:
[----:B------:R-:W0:Y:S01]  /*0000*/  LDC R1, c[0x0][0x37c] ;  /* 0x0000df00ff017b82 */ /* 0x000e220000000800 */
[----:B------:R-:W1:Y:S07]  /*0010*/  S2R R3, SR_TID.X ;  /* 0x0000000000037919 */ /* 0x000e6e0000002100 */
[----:B------:R-:W1:Y:S01]  /*0020*/  S2UR UR4, SR_CTAID.X ;  /* 0x00000000000479c3 */ /* 0x000e620000002500 */
[----:B------:R-:W2:Y:S01]  /*0030*/  LDCU UR5, c[0x0][0x3dc] ;  /* 0x00007b80ff0577ac */ /* 0x000ea20008000800 */
[----:B0-----:R-:W-:-:S04]  /*0040*/  IADD3 R1, PT, PT, R1, -0xa0, RZ ;  /* 0xffffff6001017810 */ /* 0x001fc80007ffe0ff */
[----:B------:R-:W-:Y:S02]  /*0050*/  IADD3 R2, P1, PT, R1, 0x50, RZ ;  /* 0x0000005001027810 */ /* 0x000fe40007f3e0ff */
[----:B------:R-:W1:Y:S02]  /*0060*/  LDC R18, c[0x0][0x360] ;  /* 0x0000d800ff127b82 */ /* 0x000e640000000800 */
[----:B-1----:R-:W-:-:S05]  /*0070*/  IMAD R18, R18, UR4, R3 ;  /* 0x0000000412127c24 */ /* 0x002fca000f8e0203 */
[----:B--2---:R-:W-:-:S13]  /*0080*/  ISETP.GE.AND P0, PT, R18, UR5, PT ;  /* 0x0000000512007c0c */ /* 0x004fda000bf06270 */
[----:B------:R-:W-:Y:S05]  /*0090*/  @P0 EXIT ;  /* 0x000000000000094d */ /* 0x000fea0003800000 */
[----:B------:R-:W0:Y:S01]  /*00a0*/  LDC.64 R4, c[0x0][0x3c8] ;  /* 0x0000f200ff047b82 */ /* 0x000e220000000a00 */
[----:B------:R-:W1:Y:S07]  /*00b0*/  LDCU.64 UR4, c[0x0][0x358] ;  /* 0x00006b00ff0477ac */ /* 0x000e6e0008000a00 */
[----:B------:R-:W2:Y:S08]  /*00c0*/  LDC.64 R8, c[0x0][0x3d0] ;  /* 0x0000f400ff087b82 */ /* 0x000eb00000000a00 */
[----:B------:R-:W3:Y:S01]  /*00d0*/  LDC.64 R10, c[0x0][0x3b8] ;  /* 0x0000ee00ff0a7b82 */ /* 0x000ee20000000a00 */
[----:B0-----:R-:W-:-:S06]  /*00e0*/  IMAD.WIDE R4, R18, 0x4, R4 ;  /* 0x0000000412047825 */ /* 0x001fcc00078e0204 */
[----:B-1----:R-:W3:Y:S01]  /*00f0*/  LDG.E R4, desc[UR4][R4.64] ;  /* 0x0000000404047981 */ /* 0x002ee2000c1e1900 */
[----:B--2---:R-:W-:-:S05]  /*0100*/  IMAD.WIDE R8, R18, 0x4, R8 ;  /* 0x0000000412087825 */ /* 0x004fca00078e0208 */
[----:B------:R-:W2:Y:S01]  /*0110*/  LDG.E R16, desc[UR4][R8.64] ;  /* 0x0000000408107981 */ /* 0x000ea2000c1e1900 */
[----:B---3--:R-:W-:-:S05]  /*0120*/  IMAD.WIDE R6, R4, 0x4, R10 ;  /* 0x0000000404067825 */ /* 0x008fca00078e020a */
[----:B------:R-:W3:Y:S01]  /*0130*/  LDG.E R17, desc[UR4][R6.64] ;  /* 0x0000000406117981 */ /* 0x000ee2000c1e1900 */
[----:B--2---:R-:W-:-:S05]  /*0140*/  IMAD.WIDE R10, R16, 0x4, R10 ;  /* 0x00000004100a7825 */ /* 0x004fca00078e020a */
[----:B------:R0:W5:Y:S01]  /*0150*/  LDG.E R0, desc[UR4][R10.64] ;  /* 0x000000040a007981 */ /* 0x000162000c1e1900 */
[----:B------:R-:W-:Y:S01]  /*0160*/  BSSY.RECONVERGENT B2, `(.L_x_0) ;  /* 0x000008d000027945 */ /* 0x000fe20003800200 */
[----:B------:R-:W-:Y:S02]  /*0170*/  IADD3.X R3, PT, PT, RZ, RZ, RZ, P1, !PT ;  /* 0x000000ffff037210 */ /* 0x000fe40000ffe4ff */
[----:B---3--:R-:W-:-:S13]  /*0180*/  ISETP.GE.AND P0, PT, R17, 0x1, PT ;  /* 0x000000011100780c */ /* 0x008fda0003f06270 */
[----:B0-----:R-:W-:Y:S05]  /*0190*/  @!P0 BRA `(.L_x_1) ;  /* 0x0000000800248947 */ /* 0x001fea0003800000 */
[----:B------:R-:W-:Y:S01]  /*01a0*/  ISETP.GE.U32.AND P0, PT, R17, 0x4, PT ;  /* 0x000000041100780c */ /* 0x000fe20003f06070 */
[----:B------:R-:W-:Y:S01]  /*01b0*/  BSSY.RECONVERGENT B1, `(.L_x_2) ;  /* 0x0000078000017945 */ /* 0x000fe20003800200 */
[----:B------:R-:W-:-:S11]  /*01c0*/  IMAD.MOV.U32 R5, RZ, RZ, RZ ;  /* 0x000000ffff057224 */ /* 0x000fd600078e00ff */
[----:B------:R-:W-:Y:S05]  /*01d0*/  @!P0 BRA `(.L_x_3) ;  /* 0x0000000400d48947 */ /* 0x000fea0003800000 */
[----:B------:R-:W-:Y:S01]  /*01e0*/  LOP3.LUT R5, R17, 0x7ffffffc, RZ, 0xc0, !PT ;  /* 0x7ffffffc11057812 */ /* 0x000fe200078ec0ff */
[----:B------:R-:W0:Y:S01]  /*01f0*/  LDC R19, c[0x0][0x3d8] ;  /* 0x0000f600ff137b82 */ /* 0x000e220000000800 */
[----:B------:R-:W-:Y:S01]  /*0200*/  BSSY.RELIABLE B0, `(.L_x_4) ;  /* 0x0000063000007945 */ /* 0x000fe20003800100 */
[----:B------:R-:W-:Y:S01]  /*0210*/  IADD3 R33, PT, PT, R1, 0x8, RZ ;  /* 0x0000000801217810 */ /* 0x000fe20007ffe0ff */
[----:B------:R-:W-:Y:S01]  /*0220*/  IMAD.MOV.U32 R32, RZ, RZ, R4 ;  /* 0x000000ffff207224 */ /* 0x000fe200078e0004 */
[----:B------:R-:W-:-:S04]  /*0230*/  IADD3 R34, PT, PT, -R5, RZ, RZ ;  /* 0x000000ff05227210 */ /* 0x000fc80007ffe1ff */
[----:B------:R-:W1:Y:S01]  /*0240*/  LDC.64 R6, c[0x0][0x3c0] ;  /* 0x0000f000ff067b82 */ /* 0x000e620000000a00 */
[----:B------:R-:W-:-:S13]  /*0250*/  ISETP.GE.AND P0, PT, R34, RZ, PT ;  /* 0x000000ff2200720c */ /* 0x000fda0003f06270 */
[----:B------:R-:W-:Y:S05]  /*0260*/  @P0 BRA `(.L_x_5) ;  /* 0x0000000400700947 */ /* 0x000fea0003800000 */
[----:B------:R-:W-:Y:S01]  /*0270*/  IADD3 R8, PT, PT, -R34, RZ, RZ ;  /* 0x000000ff22087210 */ /* 0x000fe20007ffe1ff */
[----:B------:R-:W-:Y:S01]  /*0280*/  BSSY.RECONVERGENT B3, `(.L_x_6) ;  /* 0x0000037000037945 */ /* 0x000fe20003800200 */
[----:B------:R-:W-:Y:S02]  /*0290*/  PLOP3.LUT P0, PT, PT, PT, PT, 0x80, 0x8 ;  /* 0x000000000008781c */ /* 0x000fe40003f0f070 */
[----:B------:R-:W-:-:S13]  /*02a0*/  ISETP.GT.AND P1, PT, R8, 0xc, PT ;  /* 0x0000000c0800780c */ /* 0x000fda0003f24270 */
[----:B------:R-:W-:Y:S05]  /*02b0*/  @!P1 BRA `(.L_x_7) ;  /* 0x0000000000cc9947 */ /* 0x000fea0003800000 */
[----:B------:R-:W-:-:S13]  /*02c0*/  PLOP3.LUT P0, PT, PT, PT, PT, 0x8, 0x80 ;  /* 0x000000000080781c */ /* 0x000fda0003f0e170 */
.L_x_8:
[----:B------:R-:W2:Y:S08]  /*02d0*/  LDC.64 R36, c[0x0][0x3c0] ;  /* 0x0000f000ff247b82 */ /* 0x000eb00000000a00 */
[----:B------:R-:W3:Y:S01]  /*02e0*/  LDC R35, c[0x0][0x3d8] ;  /* 0x0000f600ff237b82 */ /* 0x000ee20000000800 */
[----:B--2---:R-:W-:-:S05]  /*02f0*/  IMAD.WIDE R12, R32, 0x4, R36 ;  /* 0x00000004200c7825 */ /* 0x004fca00078e0224 */
[----:B------:R-:W2:Y:S01]  /*0300*/  LDG.E R24, desc[UR4][R12.64] ;  /* 0x000000040c187981 */ /* 0x000ea2000c1e1900 */
[C---:B---3--:R-:W-:Y:S01]  /*0310*/  LEA R8, R35.reuse, R32, 0x2 ;  /* 0x0000002023087211 */ /* 0x048fe200078e10ff */
[----:B------:R-:W-:-:S04]  /*0320*/  IMAD.WIDE R14, R35, 0x4, R12 ;  /* 0x00000004230e7825 */ /* 0x000fc800078e020c */
[----:B------:R-:W-:Y:S01]  /*0330*/  IMAD.WIDE R10, R8, 0x4, R36 ;  /* 0x00000004080a7825 */ /* 0x000fe200078e0224 */
[----:B------:R-:W2:Y:S03]  /*0340*/  LDG.E R25, desc[UR4][R14.64] ;  /* 0x000000040e197981 */ /* 0x000ea6000c1e1900 */
[C---:B------:R-:W-:Y:S01]  /*0350*/  IMAD R8, R35.reuse, 0x4, R8 ;  /* 0x0000000423087824 */ /* 0x040fe200078e0208 */
[----:B------:R-:W3:Y:S01]  /*0360*/  LDG.E R20, desc[UR4][R10.64] ;  /* 0x000000040a147981 */ /* 0x000ee2000c1e1900 */
[----:B------:R-:W-:-:S04]  /*0370*/  IMAD.WIDE R28, R35, 0x4, R14 ;  /* 0x00000004231c7825 */ /* 0x000fc800078e020e */
[C---:B------:R-:W-:Y:S01]  /*0380*/  IMAD.WIDE R26, R35.reuse, 0x4, R10 ;  /* 0x00000004231a7825 */ /* 0x040fe200078e020a */
[C---:B------:R-:W-:Y:S01]  /*0390*/  LEA R32, R35.reuse, R8, 0x2 ;  /* 0x0000000823207211 */ /* 0x040fe200078e10ff */
[----:B------:R-:W4:Y:S02]  /*03a0*/  LDG.E R22, desc[UR4][R28.64] ;  /* 0x000000041c167981 */ /* 0x000f24000c1e1900 */
[----:B------:R-:W-:Y:S02]  /*03b0*/  IMAD.WIDE R30, R8, 0x4, R36 ;  /* 0x00000004081e7825 */ /* 0x000fe400078e0224 */
[----:B------:R0:W3:Y:S02]  /*03c0*/  LDG.E R21, desc[UR4][R26.64] ;  /* 0x000000041a157981 */ /* 0x0000e4000c1e1900 */
[----:B------:R-:W-:Y:S02]  /*03d0*/  IMAD.WIDE R8, R35, 0x4, R28 ;  /* 0x0000000423087825 */ /* 0x000fe400078e021c */
[----:B------:R1:W4:Y:S02]  /*03e0*/  LDG.E R12, desc[UR4][R30.64] ;  /* 0x000000041e0c7981 */ /* 0x000324000c1e1900 */
[----:B------:R-:W-:-:S02]  /*03f0*/  IMAD.WIDE R36, R32, 0x4, R36 ;  /* 0x0000000420247825 */ /* 0x000fc400078e0224 */
[----:B------:R-:W4:Y:S02]  /*0400*/  LDG.E R23, desc[UR4][R8.64] ;  /* 0x0000000408177981 */ /* 0x000f24000c1e1900 */
[----:B0-----:R-:W-:-:S04]  /*0410*/  IMAD.WIDE R26, R35, 0x4, R26 ;  /* 0x00000004231a7825 */ /* 0x001fc800078e021a */
[C---:B-1----:R-:W-:Y:S01]  /*0420*/  IMAD.WIDE R30, R35.reuse, 0x4, R30 ;  /* 0x00000004231e7825 */ /* 0x042fe200078e021e */
[----:B------:R-:W4:Y:S03]  /*0430*/  LDG.E R14, desc[UR4][R26.64] ;  /* 0x000000041a0e7981 */ /* 0x000f26000c1e1900 */
[C---:B------:R-:W-:Y:S01]  /*0440*/  IMAD.WIDE R10, R35.reuse, 0x4, R26 ;  /* 0x00000004230a7825 */ /* 0x040fe200078e021a */
[----:B------:R0:W4:Y:S03]  /*0450*/  LDG.E R8, desc[UR4][R36.64] ;  /* 0x0000000424087981 */ /* 0x000126000c1e1900 */
[C---:B------:R-:W-:Y:S01]  /*0460*/  IMAD.WIDE R28, R35.reuse, 0x4, R30 ;  /* 0x00000004231c7825 */ /* 0x040fe200078e021e */
[----:B------:R-:W4:Y:S04]  /*0470*/  LDG.E R15, desc[UR4][R10.64] ;  /* 0x000000040a0f7981 */ /* 0x000f28000c1e1900 */
[----:B------:R-:W4:Y:S01]  /*0480*/  LDG.E R13, desc[UR4][R30.64] ;  /* 0x000000041e0d7981 */ /* 0x000f22000c1e1900 */
[----:B0-----:R-:W-:-:S03]  /*0490*/  IMAD.WIDE R36, R35, 0x4, R36 ;  /* 0x0000000423247825 */ /* 0x001fc600078e0224 */
[----:B------:R0:W4:Y:S01]  /*04a0*/  LDG.E R10, desc[UR4][R28.64] ;  /* 0x000000041c0a7981 */ /* 0x000122000c1e1900 */
[----:B------:R-:W-:-:S03]  /*04b0*/  IMAD.WIDE R26, R35, 0x4, R28 ;  /* 0x00000004231a7825 */ /* 0x000fc600078e021c */
[----:B------:R-:W4:Y:S04]  /*04c0*/  LDG.E R9, desc[UR4][R36.64] ;  /* 0x0000000424097981 */ /* 0x000f28000c1e1900 */
[----:B------:R1:W4:Y:S01]  /*04d0*/  LDG.E R11, desc[UR4][R26.64] ;  /* 0x000000041a0b7981 */ /* 0x000322000c1e1900 */
[----:B0-----:R-:W-:-:S05]  /*04e0*/  IMAD.WIDE R28, R35, 0x4, R36 ;  /* 0x00000004231c7825 */ /* 0x001fca00078e0224 */
[----:B------:R-:W4:Y:S01]  /*04f0*/  LDG.E R30, desc[UR4][R28.64] ;  /* 0x000000041c1e7981 */ /* 0x000f22000c1e1900 */
[----:B-1----:R-:W-:-:S05]  /*0500*/  IMAD.WIDE R26, R35, 0x4, R28 ;  /* 0x00000004231a7825 */ /* 0x002fca00078e021c */
[----:B------:R-:W4:Y:S01]  /*0510*/  LDG.E R31, desc[UR4][R26.64] ;  /* 0x000000041a1f7981 */ /* 0x000f22000c1e1900 */
[----:B------:R-:W-:-:S04]  /*0520*/  IADD3 R34, PT, PT, R34, 0x10, RZ ;  /* 0x0000001022227810 */ /* 0x000fc80007ffe0ff */
[----:B------:R-:W-:Y:S01]  /*0530*/  ISETP.GE.AND P1, PT, R34, -0xc, PT ;  /* 0xfffffff42200780c */ /* 0x000fe20003f26270 */
[----:B------:R-:W-:Y:S01]  /*0540*/  IMAD R32, R35, 0x4, R32 ;  /* 0x0000000423207824 */ /* 0x000fe200078e0220 */
[----:B--2---:R-:W-:Y:S04]  /*0550*/  STL.64 [R33+-0x8], R24 ;  /* 0xfffff81821007387 */ /* 0x004fe80000100a00 */
[----:B---3--:R-:W-:Y:S04]  /*0560*/  STL.64 [R33+0x8], R20 ;  /* 0x0000081421007387 */ /* 0x008fe80000100a00 */
[----:B----4-:R-:W-:Y:S04]  /*0570*/  STL.64 [R33], R22 ;  /* 0x0000001621007387 */ /* 0x010fe80000100a00 */
[----:B------:R-:W-:Y:S04]  /*0580*/  STL.64 [R33+0x10], R14 ;  /* 0x0000100e21007387 */ /* 0x000fe80000100a00 */
[----:B------:R-:W-:Y:S04]  /*0590*/  STL.64 [R33+0x18], R12 ;  /* 0x0000180c21007387 */ /* 0x000fe80000100a00 */
[----:B------:R-:W-:Y:S04]  /*05a0*/  STL.64 [R33+0x28], R8 ;  /* 0x0000280821007387 */ /* 0x000fe80000100a00 */
[----:B------:R-:W-:Y:S04]  /*05b0*/  STL.64 [R33+0x20], R10 ;  /* 0x0000200a21007387 */ /* 0x000fe80000100a00 */
[----:B------:R0:W-:Y:S02]  /*05c0*/  STL.64 [R33+0x30], R30 ;  /* 0x0000301e21007387 */ /* 0x0001e40000100a00 */
[----:B0-----:R-:W-:Y:S01]  /*05d0*/  IADD3 R33, PT, PT, R33, 0x40, RZ ;  /* 0x0000004021217810 */ /* 0x001fe20007ffe0ff */
[----:B------:R-:W-:Y:S06]  /*05e0*/  @!P1 BRA `(.L_x_8) ;  /* 0xfffffffc00389947 */ /* 0x000fec000383ffff */
.L_x_7:
[----:B------:R-:W-:Y:S05]  /*05f0*/  BSYNC.RECONVERGENT B3 ;  /* 0x0000000000037941 */ /* 0x000fea0003800200 */
.L_x_6:
[----:B------:R-:W-:Y:S01]  /*0600*/  IADD3 R8, PT, PT, -R34, RZ, RZ ;  /* 0x000000ff22087210 */ /* 0x000fe20007ffe1ff */
[----:B------:R-:W-:Y:S03]  /*0610*/  BSSY.RECONVERGENT B3, `(.L_x_9) ;  /* 0x000001e000037945 */ /* 0x000fe60003800200 */
[----:B------:R-:W-:-:S13]  /*0620*/  ISETP.GT.AND P1, PT, R8, 0x4, PT ;  /* 0x000000040800780c */ /* 0x000fda0003f24270 */
[----:B------:R-:W-:Y:S05]  /*0630*/  @!P1 BRA `(.L_x_10) ;  /* 0x00000000006c9947 */ /* 0x000fea0003800000 */
[----:B------:R-:W2:Y:S08]  /*0640*/  LDC R31, c[0x0][0x3d8] ;  /* 0x0000f600ff1f7b82 */ /* 0x000eb00000000800 */
[----:B------:R-:W3:Y:S01]  /*0650*/  LDC.64 R28, c[0x0][0x3c0] ;  /* 0x0000f000ff1c7b82 */ /* 0x000ee20000000a00 */
[----:B--2---:R-:W-:Y:S02]  /*0660*/  IMAD R30, R31, 0x4, R32 ;  /* 0x000000041f1e7824 */ /* 0x004fe400078e0220 */
[----:B---3--:R-:W-:-:S04]  /*0670*/  IMAD.WIDE R8, R32, 0x4, R28 ;  /* 0x0000000420087825 */ /* 0x008fc800078e021c */
[----:B------:R-:W-:-:S04]  /*0680*/  IMAD.WIDE R28, R30, 0x4, R28 ;  /* 0x000000041e1c7825 */ /* 0x000fc800078e021c */
[C---:B------:R-:W-:Y:S01]  /*0690*/  IMAD.WIDE R14, R31.reuse, 0x4, R8 ;  /* 0x000000041f0e7825 */ /* 0x040fe200078e0208 */
[----:B------:R-:W2:Y:S03]  /*06a0*/  LDG.E R22, desc[UR4][R28.64] ;  /* 0x000000041c167981 */ /* 0x000ea6000c1e1900 */
[C---:B------:R-:W-:Y:S01]  /*06b0*/  IMAD.WIDE R10, R31.reuse, 0x4, R28 ;  /* 0x000000041f0a7825 */ /* 0x040fe200078e021c */
[----:B------:R-:W3:Y:S03]  /*06c0*/  LDG.E R8, desc[UR4][R8.64] ;  /* 0x0000000408087981 */ /* 0x000ee6000c1e1900 */
[C---:B------:R-:W-:Y:S01]  /*06d0*/  IMAD.WIDE R26, R31.reuse, 0x4, R14 ;  /* 0x000000041f1a7825 */ /* 0x040fe200078e020e */
[----:B------:R-:W2:Y:S03]  /*06e0*/  LDG.E R23, desc[UR4][R10.64] ;  /* 0x000000040a177981 */ /* 0x000ea6000c1e1900 */
[C---:B------:R-:W-:Y:S01]  /*06f0*/  IMAD.WIDE R12, R31.reuse, 0x4, R10 ;  /* 0x000000041f0c7825 */ /* 0x040fe200078e020a */
[----:B------:R-:W4:Y:S03]  /*0700*/  LDG.E R20, desc[UR4][R26.64] ;  /* 0x000000041a147981 */ /* 0x000f26000c1e1900 */
[C---:B------:R-:W-:Y:S01]  /*0710*/  IMAD.WIDE R24, R31.reuse, 0x4, R26 ;  /* 0x000000041f187825 */ /* 0x040fe200078e021a */
[----:B------:R0:W3:Y:S04]  /*0720*/  LDG.E R9, desc[UR4][R14.64] ;  /* 0x000000040e097981 */ /* 0x0000e8000c1e1900 */
[----:B------:R-:W4:Y:S04]  /*0730*/  LDG.E R21, desc[UR4][R24.64] ;  /* 0x0000000418157981 */ /* 0x000f28000c1e1900 */
[----:B------:R-:W4:Y:S01]  /*0740*/  LDG.E R36, desc[UR4][R12.64] ;  /* 0x000000040c247981 */ /* 0x000f22000c1e1900 */
[----:B0-----:R-:W-:-:S05]  /*0750*/  IMAD.WIDE R14, R31, 0x4, R12 ;  /* 0x000000041f0e7825 */ /* 0x001fca00078e020c */
[----:B------:R-:W4:Y:S01]  /*0760*/  LDG.E R37, desc[UR4][R14.64] ;  /* 0x000000040e257981 */ /* 0x000f22000c1e1900 */
[----:B------:R-:W-:Y:S02]  /*0770*/  PLOP3.LUT P0, PT, PT, PT, PT, 0x8, 0x80 ;  /* 0x000000000080781c */ /* 0x000fe40003f0e170 */
[----:B------:R-:W-:Y:S02]  /*0780*/  LEA R32, R31, R30, 0x2 ;  /* 0x0000001e1f207211 */ /* 0x000fe400078e10ff */
[----:B------:R-:W-:Y:S01]  /*0790*/  IADD3 R34, PT, PT, R34, 0x8, RZ ;  /* 0x0000000822227810 */ /* 0x000fe20007ffe0ff */
[----:B--2---:R-:W-:Y:S04]  /*07a0*/  STL.64 [R33+0x8], R22 ;  /* 0x0000081621007387 */ /* 0x004fe80000100a00 */
[----:B---3--:R-:W-:Y:S04]  /*07b0*/  STL.64 [R33+-0x8], R8 ;  /* 0xfffff80821007387 */ /* 0x008fe80000100a00 */
[----:B----4-:R-:W-:Y:S04]  /*07c0*/  STL.64 [R33], R20 ;  /* 0x0000001421007387 */ /* 0x010fe80000100a00 */
[----:B------:R0:W-:Y:S02]  /*07d0*/  STL.64 [R33+0x10], R36 ;  /* 0x0000102421007387 */ /* 0x0001e40000100a00 */
[----:B0-----:R-:W-:-:S07]  /*07e0*/  VIADD R33, R33, 0x20 ;  /* 0x0000002021217836 */ /* 0x001fce0000000000 */
.L_x_10:
[----:B------:R-:W-:Y:S05]  /*07f0*/  BSYNC.RECONVERGENT B3 ;  /* 0x0000000000037941 */ /* 0x000fea0003800200 */
.L_x_9:
[----:B------:R-:W-:-:S13]  /*0800*/  ISETP.EQ.AND P1, PT, R34, RZ, PT ;  /* 0x000000ff2200720c */ /* 0x000fda0003f22270 */
[----:B------:R-:W-:Y:S05]  /*0810*/  @!P0 BREAK.RELIABLE P1, B0 ;  /* 0x0000000000008942 */ /* 0x000fea0000800100 */
[----:B------:R-:W-:Y:S05]  /*0820*/  @!P0 BRA P1, `(.L_x_3) ;  /* 0x0000000000408947 */ /* 0x000fea0000800000 */
.L_x_5:
[----:B------:R-:W-:Y:S05]  /*0830*/  BSYNC.RELIABLE B0 ;  /* 0x0000000000007941 */ /* 0x000fea0003800100 */
.L_x_4:
[----:B-1----:R-:W-:-:S05]  /*0840*/  IMAD.WIDE R10, R32, 0x4, R6 ;  /* 0x00000004200a7825 */ /* 0x002fca00078e0206 */
[----:B------:R-:W2:Y:S01]  /*0850*/  LDG.E R20, desc[UR4][R10.64] ;  /* 0x000000040a147981 */ /* 0x000ea2000c1e1900 */
[----:B0-----:R-:W-:-:S05]  /*0860*/  IMAD.WIDE R12, R19, 0x4, R10 ;  /* 0x00000004130c7825 */ /* 0x001fca00078e020a */
[----:B------:R-:W2:Y:S01]  /*0870*/  LDG.E R21, desc[UR4][R12.64] ;  /* 0x000000040c157981 */ /* 0x000ea2000c1e1900 */
[----:B------:R-:W-:-:S05]  /*0880*/  IMAD.WIDE R14, R19, 0x4, R12 ;  /* 0x00000004130e7825 */ /* 0x000fca00078e020c */
[----:B------:R-:W3:Y:S01]  /*0890*/  LDG.E R22, desc[UR4][R14.64] ;  /* 0x000000040e167981 */ /* 0x000ee2000c1e1900 */
[----:B------:R-:W-:-:S05]  /*08a0*/  IMAD.WIDE R8, R19, 0x4, R14 ;  /* 0x0000000413087825 */ /* 0x000fca00078e020e */
[----:B------:R-:W3:Y:S01]  /*08b0*/  LDG.E R23, desc[UR4][R8.64] ;  /* 0x0000000408177981 */ /* 0x000ee2000c1e1900 */
[----:B------:R-:W-:-:S04]  /*08c0*/  IADD3 R34, PT, PT, R34, 0x4, RZ ;  /* 0x0000000422227810 */ /* 0x000fc80007ffe0ff */
[----:B------:R-:W-:Y:S02]  /*08d0*/  ISETP.NE.AND P0, PT, R34, RZ, PT ;  /* 0x000000ff2200720c */ /* 0x000fe40003f05270 */
[----:B------:R-:W-:Y:S01]  /*08e0*/  LEA R32, R19, R32, 0x2 ;  /* 0x0000002013207211 */ /* 0x000fe200078e10ff */
[----:B--2---:R-:W-:Y:S04]  /*08f0*/  STL.64 [R33+-0x8], R20 ;  /* 0xfffff81421007387 */ /* 0x004fe80000100a00 */
[----:B---3--:R0:W-:Y:S02]  /*0900*/  STL.64 [R33], R22 ;  /* 0x0000001621007387 */ /* 0x0081e40000100a00 */
[----:B0-----:R-:W-:-:S04]  /*0910*/  VIADD R33, R33, 0x10 ;  /* 0x0000001021217836 */ /* 0x001fc80000000000 */
[----:B------:R-:W-:Y:S05]  /*0920*/  @P0 BRA `(.L_x_4) ;  /* 0xfffffffc00c40947 */ /* 0x000fea000383ffff */
.L_x_3:
[----:B------:R-:W-:Y:S05]  /*0930*/  BSYNC.RECONVERGENT B1 ;  /* 0x0000000000017941 */ /* 0x000fea0003800200 */
.L_x_2:
[----:B------:R-:W-:-:S13]  /*0940*/  LOP3.LUT P0, R8, R17, 0x3, RZ, 0xc0, !PT ;  /* 0x0000000311087812 */ /* 0x000fda000780c0ff */
[----:B------:R-:W-:Y:S05]  /*0950*/  @!P0 BRA `(.L_x_1) ;  /* 0x0000000000348947 */ /* 0x000fea0003800000 */
[----:B------:R-:W2:Y:S01]  /*0960*/  LDC R10, c[0x0][0x3d8] ;  /* 0x0000f600ff0a7b82 */ /* 0x000ea20000000800 */
[----:B------:R-:W-:Y:S01]  /*0970*/  IADD3 R8, PT, PT, -R8, RZ, RZ ;  /* 0x000000ff08087210 */ /* 0x000fe20007ffe1ff */
[----:B------:R-:W-:-:S06]  /*0980*/  IMAD R11, R5, 0x4, R1 ;  /* 0x00000004050b7824 */ /* 0x000fcc00078e0201 */
[----:B-1----:R-:W1:Y:S01]  /*0990*/  LDC.64 R6, c[0x0][0x3c0] ;  /* 0x0000f000ff067b82 */ /* 0x002e620000000a00 */
[----:B--2---:R-:W-:-:S07]  /*09a0*/  IMAD R9, R5, R10, R4 ;  /* 0x0000000a05097224 */ /* 0x004fce00078e0204 */
.L_x_11:
[----:B-1----:R-:W-:-:S06]  /*09b0*/  IMAD.WIDE R4, R9, 0x4, R6 ;  /* 0x0000000409047825 */ /* 0x002fcc00078e0206 */
[----:B------:R-:W2:Y:S01]  /*09c0*/  LDG.E R4, desc[UR4][R4.64] ;  /* 0x0000000404047981 */ /* 0x000ea2000c1e1900 */
[----:B------:R-:W-:Y:S01]  /*09d0*/  IADD3 R8, PT, PT, R8, 0x1, RZ ;  /* 0x0000000108087810 */ /* 0x000fe20007ffe0ff */
[----:B------:R-:W-:-:S03]  /*09e0*/  IMAD.IADD R9, R9, 0x1, R10 ;  /* 0x0000000109097824 */ /* 0x000fc600078e020a */
[----:B------:R-:W-:Y:S01]  /*09f0*/  ISETP.NE.AND P0, PT, R8, RZ, PT ;  /* 0x000000ff0800720c */ /* 0x000fe20003f05270 */
[----:B--2---:R1:W-:Y:S02]  /*0a00*/  STL [R11], R4 ;  /* 0x000000040b007387 */ /* 0x0043e40000100800 */
[----:B-1----:R-:W-:-:S10]  /*0a10*/  IADD3 R11, PT, PT, R11, 0x4, RZ ;  /* 0x000000040b0b7810 */ /* 0x002fd40007ffe0ff */
[----:B------:R-:W-:Y:S05]  /*0a20*/  @P0 BRA `(.L_x_11) ;  /* 0xfffffffc00e00947 */ /* 0x000fea000383ffff */
.L_x_1:
[----:B------:R-:W-:Y:S05]  /*0a30*/  BSYNC.RECONVERGENT B2 ;  /* 0x0000000000027941 */ /* 0x000fea0003800200 */
.L_x_0:
[----:B------:R-:W-:Y:S05]  /*0a40*/  WARPSYNC.ALL ;  /* 0x0000000000007948 */ /* 0x000fea0003800000 */
[----:B-----5:R-:W-:Y:S01]  /*0a50*/  ISETP.GE.AND P0, PT, R0, 0x1, PT ;  /* 0x000000010000780c */ /* 0x020fe20003f06270 */
[----:B------:R-:W-:Y:S01]  /*0a60*/  BSSY.RECONVERGENT B2, `(.L_x_12) ;  /* 0x000009a000027945 */ /* 0x000fe20003800200 */
[----:B0-----:R-:W-:-:S11]  /*0a70*/  IADD3 R19, PT, PT, R1, 0x24, RZ ;  /* 0x0000002401137810 */ /* 0x001fd60007ffe0ff */
[----:B------:R-:W-:Y:S05]  /*0a80*/  @!P0 BRA `(.L_x_13) ;  /* 0x00000008005c8947 */ /* 0x000fea0003800000 */
        /* <DEDUP_REMOVED lines=10> */
[----:B------:R-:W2:Y:S01]  /*0b30*/  LDC.64 R4, c[0x0][0x3c0] ;  /* 0x0000f000ff047b82 */ /* 0x000ea20000000a00 */
[----:B------:R-:W-:-:S13]  /*0b40*/  ISETP.GE.AND P0, PT, R22, RZ, PT ;  /* 0x000000ff1600720c */ /* 0x000fda0003f06270 */
[----:B------:R-:W-:Y:S05]  /*0b50*/  @P0 BRA `(.L_x_17) ;  /* 0x0000000400a00947 */ /* 0x000fea0003800000 */
[----:B-1----:R-:W-:Y:S01]  /*0b60*/  IADD3 R6, PT, PT, -R22, RZ, RZ ;  /* 0x000000ff16067210 */ /* 0x002fe20007ffe1ff */
[----:B------:R-:W-:Y:S01]  /*0b70*/  BSSY.RECONVERGENT B3, `(.L_x_18) ;  /* 0x000003f000037945 */ /* 0x000fe20003800200 */
[----:B------:R-:W-:Y:S02]  /*0b80*/  PLOP3.LUT P0, PT, PT, PT, PT, 0x80, 0x8 ;  /* 0x000000000008781c */ /* 0x000fe40003f0f070 */
[----:B------:R-:W-:-:S13]  /*0b90*/  ISETP.GT.AND P1, PT, R6, 0xc, PT ;  /* 0x0000000c0600780c */ /* 0x000fda0003f24270 */
[----:B------:R-:W-:Y:S05]  /*0ba0*/  @!P1 BRA `(.L_x_19) ;  /* 0x0000000000ec9947 */ /* 0x000fea0003800000 */
[----:B------:R-:W-:-:S13]  /*0bb0*/  PLOP3.LUT P0, PT, PT, PT, PT, 0x8, 0x80 ;  /* 0x000000000080781c */ /* 0x000fda0003f0e170 */
.L_x_20:
[----:B------:R-:W1:Y:S08]  /*0bc0*/  LDC.64 R6, c[0x0][0x3c0] ;  /* 0x0000f000ff067b82 */ /* 0x000e700000000a00 */
[----:B------:R-:W3:Y:S01]  /*0bd0*/  LDC R25, c[0x0][0x3d8] ;  /* 0x0000f600ff197b82 */ /* 0x000ee20000000800 */
[----:B-1----:R-:W-:-:S05]  /*0be0*/  IMAD.WIDE R36, R10, 0x4, R6 ;  /* 0x000000040a247825 */ /* 0x002fca00078e0206 */
[----:B------:R-:W4:Y:S01]  /*0bf0*/  LDG.E R24, desc[UR4][R36.64] ;  /* 0x0000000424187981 */ /* 0x000f22000c1e1900 */
[C---:B---3--:R-:W-:Y:S01]  /*0c00*/  LEA R10, R25.reuse, R10, 0x2 ;  /* 0x0000000a190a7211 */ /* 0x048fe200078e10ff */
[----:B------:R-:W-:-:S04]  /*0c10*/  IMAD.WIDE R12, R25, 0x4, R36 ;  /* 0x00000004190c7825 */ /* 0x000fc800078e0224 */
[----:B------:R-:W-:Y:S01]  /*0c20*/  IMAD.WIDE R8, R10, 0x4, R6 ;  /* 0x000000040a087825 */ /* 0x000fe200078e0206 */
[----:B------:R1:W3:Y:S03]  /*0c30*/  LDG.E R26, desc[UR4][R12.64] ;  /* 0x000000040c1a7981 */ /* 0x0002e6000c1e1900 */
[C---:B------:R-:W-:Y:S01]  /*0c40*/  IMAD R10, R25.reuse, 0x4, R10 ;  /* 0x00000004190a7824 */ /* 0x040fe200078e020a */
[----:B------:R5:W2:Y:S01]  /*0c50*/  LDG.E R28, desc[UR4][R8.64] ;  /* 0x00000004081c7981 */ /* 0x000aa2000c1e1900 */
[----:B------:R-:W-:-:S03]  /*0c60*/  IMAD.WIDE R14, R25, 0x4, R8 ;  /* 0x00000004190e7825 */ /* 0x000fc600078e0208 */
[C---:B------:R-:W-:Y:S01]  /*0c70*/  LEA R30, R25.reuse, R10, 0x2 ;  /* 0x0000000a191e7211 */ /* 0x040fe200078e10ff */
[C---:B-1----:R-:W-:Y:S01]  /*0c80*/  IMAD.WIDE R12, R25.reuse, 0x4, R12 ;  /* 0x00000004190c7825 */ /* 0x042fe200078e020c */
[----:B------:R1:W2:Y:S03]  /*0c90*/  LDG.E R34, desc[UR4][R14.64] ;  /* 0x000000040e227981 */ /* 0x0002a6000c1e1900 */
[----:B------:R-:W-:Y:S01]  /*0ca0*/  IMAD.WIDE R10, R10, 0x4, R6 ;  /* 0x000000040a0a7825 */ /* 0x000fe200078e0206 */
[----:B------:R0:W2:Y:S03]  /*0cb0*/  LDG.E R32, desc[UR4][R12.64] ;  /* 0x000000040c207981 */ /* 0x0000a6000c1e1900 */
[C---:B-----5:R-:W-:Y:S01]  /*0cc0*/  IMAD.WIDE R8, R25.reuse, 0x4, R12 ;  /* 0x0000000419087825 */ /* 0x060fe200078e020c */
[----:B------:R-:W5:Y:S03]  /*0cd0*/  LDG.E R36, desc[UR4][R10.64] ;  /* 0x000000040a247981 */ /* 0x000f66000c1e1900 */
[C---:B-1----:R-:W-:Y:S01]  /*0ce0*/  IMAD.WIDE R14, R25.reuse, 0x4, R14 ;  /* 0x00000004190e7825 */ /* 0x042fe200078e020e */
[----:B------:R1:W5:Y:S03]  /*0cf0*/  LDG.E R27, desc[UR4][R8.64] ;  /* 0x00000004081b7981 */ /* 0x000366000c1e1900 */
[----:B------:R-:W-:Y:S01]  /*0d00*/  IMAD.WIDE R6, R30, 0x4, R6 ;  /* 0x000000041e067825 */ /* 0x000fe200078e0206 */
[----:B------:R-:W5:Y:S03]  /*0d10*/  LDG.E R29, desc[UR4][R14.64] ;  /* 0x000000040e1d7981 */ /* 0x000f66000c1e1900 */
[C---:B0-----:R-:W-:Y:S01]  /*0d20*/  IMAD.WIDE R12, R25.reuse, 0x4, R10 ;  /* 0x00000004190c7825 */ /* 0x041fe200078e020a */
[----:B------:R0:W5:Y:S03]  /*0d30*/  LDG.E R33, desc[UR4][R6.64] ;  /* 0x0000000406217981 */ /* 0x000166000c1e1900 */
[C---:B-1----:R-:W-:Y:S01]  /*0d40*/  IMAD.WIDE R8, R25.reuse, 0x4, R14 ;  /* 0x0000000419087825 */ /* 0x042fe200078e020e */
[----:B------:R1:W5:Y:S04]  /*0d50*/  LDG.E R31, desc[UR4][R12.64] ;  /* 0x000000040c1f7981 */ /* 0x000368000c1e1900 */
[----:B------:R1:W5:Y:S01]  /*0d60*/  LDG.E R35, desc[UR4][R8.64] ;  /* 0x0000000408237981 */ /* 0x000362000c1e1900 */
[----:B0-----:R-:W-:-:S04]  /*0d70*/  IMAD.WIDE R6, R25, 0x4, R6 ;  /* 0x0000000419067825 */ /* 0x001fc800078e0206 */
[----:B-1----:R-:W-:-:S04]  /*0d80*/  IMAD.WIDE R12, R25, 0x4, R12 ;  /* 0x00000004190c7825 */ /* 0x002fc800078e020c */
[C---:B------:R-:W-:Y:S01]  /*0d90*/  IMAD.WIDE R8, R25.reuse, 0x4, R6 ;  /* 0x0000000419087825 */ /* 0x040fe200078e0206 */
[----:B------:R-:W5:Y:S03]  /*0da0*/  LDG.E R37, desc[UR4][R12.64] ;  /* 0x000000040c257981 */ /* 0x000f66000c1e1900 */
[C---:B------:R-:W-:Y:S01]  /*0db0*/  IMAD.WIDE R10, R25.reuse, 0x4, R12 ;  /* 0x00000004190a7825 */ /* 0x040fe200078e020c */
[----:B------:R-:W5:Y:S03]  /*0dc0*/  LDG.E R6, desc[UR4][R6.64] ;  /* 0x0000000406067981 */ /* 0x000f66000c1e1900 */
[----:B------:R-:W-:Y:S02]  /*0dd0*/  IMAD.WIDE R14, R25, 0x4, R8 ;  /* 0x00000004190e7825 */ /* 0x000fe400078e0208 */
[----:B------:R0:W5:Y:S04]  /*0de0*/  LDG.E R11, desc[UR4][R10.64] ;  /* 0x000000040a0b7981 */ /* 0x000168000c1e1900 */
[----:B------:R-:W5:Y:S04]  /*0df0*/  LDG.E R8, desc[UR4][R8.64] ;  /* 0x0000000408087981 */ /* 0x000f68000c1e1900 */
[----:B------:R-:W5:Y:S01]  /*0e00*/  LDG.E R14, desc[UR4][R14.64] ;  /* 0x000000040e0e7981 */ /* 0x000f62000c1e1900 */
[----:B------:R-:W-:-:S04]  /*0e10*/  IADD3 R22, PT, PT, R22, 0x10, RZ ;  /* 0x0000001016167810 */ /* 0x000fc80007ffe0ff */
[----:B------:R-:W-:Y:S01]  /*0e20*/  ISETP.GE.AND P1, PT, R22, -0xc, PT ;  /* 0xfffffff41600780c */ /* 0x000fe20003f26270 */
[----:B0-----:R-:W-:Y:S01]  /*0e30*/  IMAD R10, R25, 0x4, R30 ;  /* 0x00000004190a7824 */ /* 0x001fe200078e021e */
[----:B----4-:R-:W-:Y:S04]  /*0e40*/  STL [R23+-0x8], R24 ;  /* 0xfffff81817007387 */ /* 0x010fe80000100800 */
[----:B---3--:R-:W-:Y:S04]  /*0e50*/  STL [R23+-0x4], R26 ;  /* 0xfffffc1a17007387 */ /* 0x008fe80000100800 */
[----:B--2---:R-:W-:Y:S04]  /*0e60*/  STL [R23+0x8], R28 ;  /* 0x0000081c17007387 */ /* 0x004fe80000100800 */
[----:B------:R-:W-:Y:S04]  /*0e70*/  STL [R23+0xc], R34 ;  /* 0x00000c2217007387 */ /* 0x000fe80000100800 */
[----:B------:R-:W-:Y:S04]  /*0e80*/  STL [R23], R32 ;  /* 0x0000002017007387 */ /* 0x000fe80000100800 */
[----:B-----5:R-:W-:Y:S04]  /*0e90*/  STL [R23+0x18], R36 ;  /* 0x0000182417007387 */ /* 0x020fe80000100800 */
[----:B------:R-:W-:Y:S04]  /*0ea0*/  STL [R23+0x4], R27 ;  /* 0x0000041b17007387 */ /* 0x000fe80000100800 */
        /* <DEDUP_REMOVED lines=8> */
[----:B------:R0:W-:Y:S02]  /*0f30*/  STL [R23+0x34], R14 ;  /* 0x0000340e17007387 */ /* 0x0001e40000100800 */
[----:B0-----:R-:W-:Y:S01]  /*0f40*/  IADD3 R23, PT, PT, R23, 0x40, RZ ;  /* 0x0000004017177810 */ /* 0x001fe20007ffe0ff */
[----:B------:R-:W-:Y:S06]  /*0f50*/  @!P1 BRA `(.L_x_20) ;  /* 0xfffffffc00189947 */ /* 0x000fec000383ffff */
.L_x_19:
[----:B------:R-:W-:Y:S05]  /*0f60*/  BSYNC.RECONVERGENT B3 ;  /* 0x0000000000037941 */ /* 0x000fea0003800200 */
.L_x_18:
[----:B------:R-:W-:Y:S01]  /*0f70*/  IADD3 R6, PT, PT, -R22, RZ, RZ ;  /* 0x000000ff16067210 */ /* 0x000fe20007ffe1ff */
[----:B------:R-:W-:Y:S03]  /*0f80*/  BSSY.RECONVERGENT B3, `(.L_x_21) ;  /* 0x0000022000037945 */ /* 0x000fe60003800200 */
[----:B------:R-:W-:-:S13]  /*0f90*/  ISETP.GT.AND P1, PT, R6, 0x4, PT ;  /* 0x000000040600780c */ /* 0x000fda0003f24270 */
[----:B------:R-:W-:Y:S05]  /*0fa0*/  @!P1 BRA `(.L_x_22) ;  /* 0x00000000007c9947 */ /* 0x000fea0003800000 */
[----:B------:R-:W1:Y:S08]  /*0fb0*/  LDC R31, c[0x0][0x3d8] ;  /* 0x0000f600ff1f7b82 */ /* 0x000e700000000800 */
[----:B------:R-:W3:Y:S01]  /*0fc0*/  LDC.64 R6, c[0x0][0x3c0] ;  /* 0x0000f000ff067b82 */ /* 0x000ee20000000a00 */
[----:B-1----:R-:W-:Y:S02]  /*0fd0*/  IMAD R30, R31, 0x4, R10 ;  /* 0x000000041f1e7824 */ /* 0x002fe400078e020a */
[----:B---3--:R-:W-:-:S04]  /*0fe0*/  IMAD.WIDE R26, R10, 0x4, R6 ;  /* 0x000000040a1a7825 */ /* 0x008fc800078e0206 */
[----:B------:R-:W-:-:S04]  /*0ff0*/  IMAD.WIDE R6, R30, 0x4, R6 ;  /* 0x000000041e067825 */ /* 0x000fc800078e0206 */
[C---:B------:R-:W-:Y:S02]  /*1000*/  IMAD.WIDE R8, R31.reuse, 0x4, R26 ;  /* 0x000000041f087825 */ /* 0x040fe400078e021a */
[----:B------:R-:W3:Y:S02]  /*1010*/  LDG.E R26, desc[UR4][R26.64] ;  /* 0x000000041a1a7981 */ /* 0x000ee4000c1e1900 */
[C---:B------:R-:W-:Y:S02]  /*1020*/  IMAD.WIDE R10, R31.reuse, 0x4, R6 ;  /* 0x000000041f0a7825 */ /* 0x040fe400078e0206 */
[----:B------:R-:W4:Y:S02]  /*1030*/  LDG.E R6, desc[UR4][R6.64] ;  /* 0x0000000406067981 */ /* 0x000f24000c1e1900 */
[C---:B------:R-:W-:Y:S02]  /*1040*/  IMAD.WIDE R12, R31.reuse, 0x4, R8 ;  /* 0x000000041f0c7825 */ /* 0x040fe400078e0208 */
[----:B------:R-:W5:Y:S02]  /*1050*/  LDG.E R8, desc[UR4][R8.64] ;  /* 0x0000000408087981 */ /* 0x000f64000c1e1900 */
[----:B------:R-:W-:-:S02]  /*1060*/  IMAD.WIDE R14, R31, 0x4, R10 ;  /* 0x000000041f0e7825 */ /* 0x000fc400078e020a */
[----:B------:R1:W2:Y:S02]  /*1070*/  LDG.E R32, desc[UR4][R10.64] ;  /* 0x000000040a207981 */ /* 0x0002a4000c1e1900 */
[C---:B------:R-:W-:Y:S02]  /*1080*/  IMAD.WIDE R24, R31.reuse, 0x4, R12 ;  /* 0x000000041f187825 */ /* 0x040fe400078e020c */
[----:B------:R-:W2:Y:S02]  /*1090*/  LDG.E R12, desc[UR4][R12.64] ;  /* 0x000000040c0c7981 */ /* 0x000ea4000c1e1900 */
[----:B------:R-:W-:Y:S02]  /*10a0*/  IMAD.WIDE R28, R31, 0x4, R14 ;  /* 0x000000041f1c7825 */ /* 0x000fe400078e020e */
[----:B------:R-:W2:Y:S04]  /*10b0*/  LDG.E R24, desc[UR4][R24.64] ;  /* 0x0000000418187981 */ /* 0x000ea8000c1e1900 */
[----:B------:R-:W2:Y:S04]  /*10c0*/  LDG.E R14, desc[UR4][R14.64] ;  /* 0x000000040e0e7981 */ /* 0x000ea8000c1e1900 */
[----:B------:R-:W2:Y:S01]  /*10d0*/  LDG.E R28, desc[UR4][R28.64] ;  /* 0x000000041c1c7981 */ /* 0x000ea2000c1e1900 */
[----:B------:R-:W-:-:S02]  /*10e0*/  PLOP3.LUT P0, PT, PT, PT, PT, 0x8, 0x80 ;  /* 0x000000000080781c */ /* 0x000fc40003f0e170 */
[----:B-1----:R-:W-:Y:S02]  /*10f0*/  LEA R10, R31, R30, 0x2 ;  /* 0x0000001e1f0a7211 */ /* 0x002fe400078e10ff */
[----:B------:R-:W-:Y:S01]  /*1100*/  IADD3 R22, PT, PT, R22, 0x8, RZ ;  /* 0x0000000816167810 */ /* 0x000fe20007ffe0ff */
[----:B---3--:R-:W-:Y:S04]  /*1110*/  STL [R23+-0x8], R26 ;  /* 0xfffff81a17007387 */ /* 0x008fe80000100800 */
[----:B----4-:R-:W-:Y:S04]  /*1120*/  STL [R23+0x8], R6 ;  /* 0x0000080617007387 */ /* 0x010fe80000100800 */
[----:B-----5:R-:W-:Y:S04]  /*1130*/  STL [R23+-0x4], R8 ;  /* 0xfffffc0817007387 */ /* 0x020fe80000100800 */
[----:B--2---:R-:W-:Y:S04]  /*1140*/  STL [R23+0xc], R32 ;  /* 0x00000c2017007387 */ /* 0x004fe80000100800 */
[----:B------:R-:W-:Y:S04]  /*1150*/  STL [R23], R12 ;  /* 0x0000000c17007387 */ /* 0x000fe80000100800 */
[----:B------:R-:W-:Y:S04]  /*1160*/  STL [R23+0x4], R24 ;  /* 0x0000041817007387 */ /* 0x000fe80000100800 */
[----:B------:R-:W-:Y:S04]  /*1170*/  STL [R23+0x10], R14 ;  /* 0x0000100e17007387 */ /* 0x000fe80000100800 */
[----:B------:R1:W-:Y:S02]  /*1180*/  STL [R23+0x14], R28 ;  /* 0x0000141c17007387 */ /* 0x0003e40000100800 */
[----:B-1----:R-:W-:-:S07]  /*1190*/  VIADD R23, R23, 0x20 ;  /* 0x0000002017177836 */ /* 0x002fce0000000000 */
.L_x_22:
[----:B------:R-:W-:Y:S05]  /*11a0*/  BSYNC.RECONVERGENT B3 ;  /* 0x0000000000037941 */ /* 0x000fea0003800200 */
.L_x_21:
[----:B------:R-:W-:-:S13]  /*11b0*/  ISETP.EQ.AND P1, PT, R22, RZ, PT ;  /* 0x000000ff1600720c */ /* 0x000fda0003f22270 */
[----:B------:R-:W-:Y:S05]  /*11c0*/  @!P0 BREAK.RELIABLE P1, B0 ;  /* 0x0000000000008942 */ /* 0x000fea0000800100 */
[----:B------:R-:W-:Y:S05]  /*11d0*/  @!P0 BRA P1, `(.L_x_15) ;  /* 0x0000000000488947 */ /* 0x000fea0000800000 */
.L_x_17:
[----:B------:R-:W-:Y:S05]  /*11e0*/  BSYNC.RELIABLE B0 ;  /* 0x0000000000007941 */ /* 0x000fea0003800100 */
.L_x_16:
[----:B--2---:R-:W-:-:S04]  /*11f0*/  IMAD.WIDE R12, R10, 0x4, R4 ;  /* 0x000000040a0c7825 */ /* 0x004fc800078e0204 */
[C---:B0-----:R-:W-:Y:S02]  /*1200*/  IMAD.WIDE R14, R21.reuse, 0x4, R12 ;  /* 0x00000004150e7825 */ /* 0x041fe400078e020c */
[----:B------:R-:W2:Y:S02]  /*1210*/  LDG.E R12, desc[UR4][R12.64] ;  /* 0x000000040c0c7981 */ /* 0x000ea4000c1e1900 */
[C---:B------:R-:W-:Y:S02]  /*1220*/  IMAD.WIDE R8, R21.reuse, 0x4, R14 ;  /* 0x0000000415087825 */ /* 0x040fe400078e020e */
[----:B------:R-:W3:Y:S02]  /*1230*/  LDG.E R14, desc[UR4][R14.64] ;  /* 0x000000040e0e7981 */ /* 0x000ee4000c1e1900 */
[----:B-1----:R-:W-:Y:S02]  /*1240*/  IMAD.WIDE R6, R21, 0x4, R8 ;  /* 0x0000000415067825 */ /* 0x002fe400078e0208 */
[----:B------:R-:W4:Y:S04]  /*1250*/  LDG.E R8, desc[UR4][R8.64] ;  /* 0x0000000408087981 */ /* 0x000f28000c1e1900 */
[----:B------:R-:W5:Y:S01]  /*1260*/  LDG.E R6, desc[UR4][R6.64] ;  /* 0x0000000406067981 */ /* 0x000f62000c1e1900 */
[----:B------:R-:W-:-:S04]  /*1270*/  IADD3 R22, PT, PT, R22, 0x4, RZ ;  /* 0x0000000416167810 */ /* 0x000fc80007ffe0ff */
[----:B------:R-:W-:Y:S02]  /*1280*/  ISETP.NE.AND P0, PT, R22, RZ, PT ;  /* 0x000000ff1600720c */ /* 0x000fe40003f05270 */
[----:B------:R-:W-:Y:S01]  /*1290*/  LEA R10, R21, R10, 0x2 ;  /* 0x0000000a150a7211 */ /* 0x000fe200078e10ff */
[----:B--2---:R-:W-:Y:S04]  /*12a0*/  STL [R23+-0x8], R12 ;  /* 0xfffff80c17007387 */ /* 0x004fe80000100800 */
[----:B---3--:R-:W-:Y:S04]  /*12b0*/  STL [R23+-0x4], R14 ;  /* 0xfffffc0e17007387 */ /* 0x008fe80000100800 */
[----:B----4-:R-:W-:Y:S04]  /*12c0*/  STL [R23], R8 ;  /* 0x0000000817007387 */ /* 0x010fe80000100800 */
[----:B-----5:R0:W-:Y:S02]  /*12d0*/  STL [R23+0x4], R6 ;  /* 0x0000040617007387 */ /* 0x0201e40000100800 */
[----:B0-----:R-:W-:Y:S01]  /*12e0*/  IADD3 R23, PT, PT, R23, 0x10, RZ ;  /* 0x0000001017177810 */ /* 0x001fe20007ffe0ff */
[----:B------:R-:W-:Y:S06]  /*12f0*/  @P0 BRA `(.L_x_16) ;  /* 0xfffffffc00bc0947 */ /* 0x000fec000383ffff */
.L_x_15:
[----:B------:R-:W-:Y:S05]  /*1300*/  BSYNC.RECONVERGENT B1 ;  /* 0x0000000000017941 */ /* 0x000fea0003800200 */
.L_x_14:
[----:B--2---:R-:W-:-:S13]  /*1310*/  LOP3.LUT P0, R4, R0, 0x3, RZ, 0xc0, !PT ;  /* 0x0000000300047812 */ /* 0x004fda000780c0ff */
[----:B------:R-:W-:Y:S05]  /*1320*/  @!P0 BRA `(.L_x_13) ;  /* 0x0000000000348947 */ /* 0x000fea0003800000 */
[----:B------:R-:W2:Y:S01]  /*1330*/  LDC R13, c[0x0][0x3d8] ;  /* 0x0000f600ff0d7b82 */ /* 0x000ea20000000800 */
[----:B------:R-:W-:Y:S02]  /*1340*/  IMAD.MOV R8, RZ, RZ, -R4 ;  /* 0x000000ffff087224 */ /* 0x000fe400078e0a04 */
[----:B------:R-:W-:-:S05]  /*1350*/  IMAD R11, R20, 0x4, R19 ;  /* 0x00000004140b7824 */ /* 0x000fca00078e0213 */
[----:B-1----:R-:W1:Y:S01]  /*1360*/  LDC.64 R6, c[0x0][0x3c0] ;  /* 0x0000f000ff067b82 */ /* 0x002e620000000a00 */
[----:B--2---:R-:W-:-:S07]  /*1370*/  IMAD R9, R20, R13, R16 ;  /* 0x0000000d14097224 */ /* 0x004fce00078e0210 */
.L_x_23:
[----:B-1----:R-:W-:-:S06]  /*1380*/  IMAD.WIDE R4, R9, 0x4, R6 ;  /* 0x0000000409047825 */ /* 0x002fcc00078e0206 */
[----:B------:R-:W2:Y:S01]  /*1390*/  LDG.E R4, desc[UR4][R4.64] ;  /* 0x0000000404047981 */ /* 0x000ea2000c1e1900 */
[----:B------:R-:W-:Y:S02]  /*13a0*/  IADD3 R8, PT, PT, R8, 0x1, RZ ;  /* 0x0000000108087810 */ /* 0x000fe40007ffe0ff */
[----:B------:R-:W-:Y:S02]  /*13b0*/  IADD3 R9, PT, PT, R9, R13, RZ ;  /* 0x0000000d09097210 */ /* 0x000fe40007ffe0ff */
[----:B------:R-:W-:Y:S01]  /*13c0*/  ISETP.NE.AND P0, PT, R8, RZ, PT ;  /* 0x000000ff0800720c */ /* 0x000fe20003f05270 */
[----:B--2---:R1:W-:Y:S02]  /*13d0*/  STL [R11], R4 ;  /* 0x000000040b007387 */ /* 0x0043e40000100800 */
[----:B-1----:R-:W-:-:S10]  /*13e0*/  IADD3 R11, PT, PT, R11, 0x4, RZ ;  /* 0x000000040b0b7810 */ /* 0x002fd40007ffe0ff */
[----:B------:R-:W-:Y:S05]  /*13f0*/  @P0 BRA `(.L_x_23) ;  /* 0xfffffffc00e00947 */ /* 0x000fea000383ffff */
.L_x_13:
[----:B------:R-:W-:Y:S05]  /*1400*/  BSYNC.RECONVERGENT B2 ;  /* 0x0000000000027941 */ /* 0x000fea0003800200 */
.L_x_12:
[----:B------:R-:W-:Y:S05]  /*1410*/  WARPSYNC.ALL ;  /* 0x0000000000007948 */ /* 0x000fea0003800000 */
[----:B------:R-:W-:Y:S01]  /*1420*/  VIMNMX R4, PT, PT, R17, R0, PT ;  /* 0x0000000011047248 */ /* 0x000fe20003fe0100 */
[----:B------:R-:W-:Y:S01]  /*1430*/  BSSY.RECONVERGENT B0, `(.L_x_24) ;  /* 0x0000015000007945 */ /* 0x000fe20003800200 */
[----:B-1----:R-:W-:Y:S01]  /*1440*/  CS2R R6, SRZ ;  /* 0x0000000000067805 */ /* 0x002fe2000001ff00 */
[----:B------:R-:W-:Y:S01]  /*1450*/  IMAD.MOV.U32 R5, RZ, RZ, RZ ;  /* 0x000000ffff057224 */ /* 0x000fe200078e00ff */
[----:B------:R-:W-:-:S13]  /*1460*/  ISETP.GE.AND P0, PT, R4, 0x1, PT ;  /* 0x000000010400780c */ /* 0x000fda0003f06270 */
[----:B------:R-:W-:Y:S05]  /*1470*/  @!P0 BRA `(.L_x_25) ;  /* 0x0000000000408947 */ /* 0x000fea0003800000 */
[----:B------:R-:W-:Y:S01]  /*1480*/  HFMA2 R5, -RZ, RZ, 0, 0 ;  /* 0x00000000ff057431 */ /* 0x000fe200000001ff */
[----:B------:R-:W-:-:S07]  /*1490*/  CS2R R6, SRZ ;  /* 0x0000000000067805 */ /* 0x000fce000001ff00 */
.L_x_26:
[----:B------:R-:W-:Y:S02]  /*14a0*/  LEA R4, R6, R1, 0x2 ;  /* 0x0000000106047211 */ /* 0x000fe400078e10ff */
[----:B------:R-:W-:-:S04]  /*14b0*/  LEA R8, R5, R19, 0x2 ;  /* 0x0000001305087211 */ /* 0x000fc800078e10ff */
[----:B------:R-:W2:Y:S04]  /*14c0*/  LDL R4, [R4] ;  /* 0x0000000004047983 */ /* 0x000ea80000100800 */
[----:B------:R-:W2:Y:S01]  /*14d0*/  LDL R8, [R8] ;  /* 0x0000000008087983 */ /* 0x000ea20000100800 */
[C---:B------:R-:W-:Y:S01]  /*14e0*/  IMAD R9, R7.reuse, 0x4, R2 ;  /* 0x0000000407097824 */ /* 0x040fe200078e0202 */
[----:B------:R-:W-:Y:S02]  /*14f0*/  IADD3 R7, PT, PT, R7, 0x1, RZ ;  /* 0x0000000107077810 */ /* 0x000fe40007ffe0ff */
[----:B--2---:R-:W-:-:S13]  /*1500*/  ISETP.GT.AND P0, PT, R4, R8, PT ;  /* 0x000000080400720c */ /* 0x004fda0003f04270 */
[----:B------:R-:W-:Y:S01]  /*1510*/  @P0 IADD3 R5, PT, PT, R5, 0x1, RZ ;  /* 0x0000000105050810 */ /* 0x000fe20007ffe0ff */
[----:B------:R1:W-:Y:S01]  /*1520*/  @!P0 STL [R9], R4 ;  /* 0x0000000409008387 */ /* 0x0003e20000100800 */
[----:B------:R-:W-:-:S03]  /*1530*/  @!P0 IADD3 R6, PT, PT, R6, 0x1, RZ ;  /* 0x0000000106068810 */ /* 0x000fc60007ffe0ff */
[----:B------:R1:W-:Y:S01]  /*1540*/  @P0 STL [R9], R8 ;  /* 0x0000000809000387 */ /* 0x0003e20000100800 */
[----:B------:R-:W-:Y:S02]  /*1550*/  ISETP.GE.AND P0, PT, R5, R0, PT ;  /* 0x000000000500720c */ /* 0x000fe40003f06270 */
[----:B------:R-:W-:-:S13]  /*1560*/  ISETP.LT.AND P1, PT, R6, R17, PT ;  /* 0x000000110600720c */ /* 0x000fda0003f21270 */
[----:B-1----:R-:W-:Y:S05]  /*1570*/  @!P0 BRA P1, `(.L_x_26) ;  /* 0xfffffffc00c88947 */ /* 0x002fea000083ffff */
.L_x_25:
[----:B------:R-:W-:Y:S05]  /*1580*/  BSYNC.RECONVERGENT B0 ;  /* 0x0000000000007941 */ /* 0x000fea0003800200 */
.L_x_24:
[----:B------:R-:W-:Y:S01]  /*1590*/  ISETP.GE.AND P0, PT, R6, R17, PT ;  /* 0x000000110600720c */ /* 0x000fe20003f06270 */
[----:B------:R-:W-:Y:S01]  /*15a0*/  BSSY.RECONVERGENT B0, `(.L_x_27) ;  /* 0x0000036000007945 */ /* 0x000fe20003800200 */
[----:B------:R-:W-:-:S11]  /*15b0*/  IMAD.MOV.U32 R4, RZ, RZ, R7 ;  /* 0x000000ffff047224 */ /* 0x000fd600078e0007 */
[----:B------:R-:W-:Y:S05]  /*15c0*/  @P0 BRA `(.L_x_28) ;  /* 0x0000000000cc0947 */ /* 0x000fea0003800000 */
[-C--:B------:R-:W-:Y:S01]  /*15d0*/  IADD3 R4, PT, PT, R17, -R6.reuse, RZ ;  /* 0x8000000611047210 */ /* 0x080fe20007ffe0ff */
[----:B------:R-:W-:Y:S01]  /*15e0*/  BSSY.RECONVERGENT B1, `(.L_x_29) ;  /* 0x0000014000017945 */ /* 0x000fe20003800200 */
[----:B------:R-:W-:Y:S02]  /*15f0*/  MOV R8, R6 ;  /* 0x0000000600087202 */ /* 0x000fe40000000f00 */
[----:B------:R-:W-:Y:S02]  /*1600*/  LOP3.LUT P0, R9, R4, 0x3, RZ, 0xc0, !PT ;  /* 0x0000000304097812 */ /* 0x000fe4000780c0ff */
[----:B------:R-:W-:-:S11]  /*1610*/  MOV R4, R7 ;  /* 0x0000000700047202 */ /* 0x000fd60000000f00 */
[----:B------:R-:W-:Y:S05]  /*1620*/  @!P0 BRA `(.L_x_30) ;  /* 0x00000000003c8947 */ /* 0x000fea0003800000 */
[----:B------:R-:W-:Y:S01]  /*1630*/  BSSY.RECONVERGENT B2, `(.L_x_31) ;  /* 0x000000d000027945 */ /* 0x000fe20003800200 */
[----:B------:R-:W-:Y:S01]  /*1640*/  IMAD.MOV R4, RZ, RZ, -R9 ;  /* 0x000000ffff047224 */ /* 0x000fe200078e0a09 */
[----:B------:R-:W-:Y:S02]  /*1650*/  MOV R9, R7 ;  /* 0x0000000700097202 */ /* 0x000fe40000000f00 */
[----:B------:R-:W-:-:S07]  /*1660*/  MOV R8, R6 ;  /* 0x0000000600087202 */ /* 0x000fce0000000f00 */
.L_x_32:
[----:B-1----:R-:W-:-:S06]  /*1670*/  LEA R10, R8, R1, 0x2 ;  /* 0x00000001080a7211 */ /* 0x002fcc00078e10ff */
[----:B------:R-:W2:Y:S01]  /*1680*/  LDL R10, [R10] ;  /* 0x000000000a0a7983 */ /* 0x000ea20000100800 */
[C---:B------:R-:W-:Y:S01]  /*1690*/  IMAD R11, R9.reuse, 0x4, R2 ;  /* 0x00000004090b7824 */ /* 0x040fe200078e0202 */
[----:B------:R-:W-:Y:S02]  /*16a0*/  IADD3 R4, PT, PT, R4, 0x1, RZ ;  /* 0x0000000104047810 */ /* 0x000fe40007ffe0ff */
[----:B------:R-:W-:Y:S02]  /*16b0*/  IADD3 R9, PT, PT, R9, 0x1, RZ ;  /* 0x0000000109097810 */ /* 0x000fe40007ffe0ff */
[----:B------:R-:W-:Y:S02]  /*16c0*/  ISETP.NE.AND P0, PT, R4, RZ, PT ;  /* 0x000000ff0400720c */ /* 0x000fe40003f05270 */
[----:B------:R-:W-:Y:S01]  /*16d0*/  IADD3 R8, PT, PT, R8, 0x1, RZ ;  /* 0x0000000108087810 */ /* 0x000fe20007ffe0ff */
[----:B--2---:R1:W-:Y:S10]  /*16e0*/  STL [R11], R10 ;  /* 0x0000000a0b007387 */ /* 0x0043f40000100800 */
[----:B------:R-:W-:Y:S05]  /*16f0*/  @P0 BRA `(.L_x_32) ;  /* 0xfffffffc00dc0947 */ /* 0x000fea000383ffff */
[----:B------:R-:W-:Y:S05]  /*1700*/  BSYNC.RECONVERGENT B2 ;  /* 0x0000000000027941 */ /* 0x000fea0003800200 */
.L_x_31:
[----:B------:R-:W-:-:S07]  /*1710*/  IMAD.MOV.U32 R4, RZ, RZ, R9 ;  /* 0x000000ffff047224 */ /* 0x000fce00078e0009 */
.L_x_30:
[----:B------:R-:W-:Y:S05]  /*1720*/  BSYNC.RECONVERGENT B1 ;  /* 0x0000000000017941 */ /* 0x000fea0003800200 */
.L_x_29:
[----:B------:R-:W-:-:S04]  /*1730*/  IADD3 R9, PT, PT, -R17, R6, RZ ;  /* 0x0000000611097210 */ /* 0x000fc80007ffe1ff */
[----:B------:R-:W-:-:S13]  /*1740*/  ISETP.GT.U32.AND P0, PT, R9, -0x4, PT ;  /* 0xfffffffc0900780c */ /* 0x000fda0003f04070 */
[----:B------:R-:W-:Y:S05]  /*1750*/  @P0 BRA `(.L_x_28) ;  /* 0x0000000000680947 */ /* 0x000fea0003800000 */
[----:B-1----:R-:W-:Y:S02]  /*1760*/  IADD3 R10, PT, PT, -R7, R4, R6 ;  /* 0x00000004070a7210 */ /* 0x002fe40007ffe106 */
[----:B------:R-:W-:Y:S02]  /*1770*/  IADD3 R9, PT, PT, R4, 0x1, RZ ;  /* 0x0000000104097810 */ /* 0x000fe40007ffe0ff */
[----:B0-----:R-:W-:Y:S01]  /*1780*/  IADD3 R21, PT, PT, R1, 0x8, RZ ;  /* 0x0000000801157810 */ /* 0x001fe20007ffe0ff */
[--C-:B------:R-:W-:Y:S01]  /*1790*/  IMAD.IADD R10, R10, 0x1, -R17.reuse ;  /* 0x000000010a0a7824 */ /* 0x100fe200078e0a11 */
[----:B------:R-:W-:-:S07]  /*17a0*/  IADD3 R4, PT, PT, -R6, R7, R17 ;  /* 0x0000000706047210 */ /* 0x000fce0007ffe111 */
.L_x_33:
[----:B------:R-:W-:-:S05]  /*17b0*/  LEA R6, R8, R21, 0x2 ;  /* 0x0000001508067211 */ /* 0x000fca00078e10ff */
[----:B--2---:R-:W2:Y:S01]  /*17c0*/  LDL R11, [R6+-0x8] ;  /* 0xfffff800060b7983 */ /* 0x004ea20000100800 */
[----:B------:R-:W-:-:S04]  /*17d0*/  IADD3 R7, PT, PT, R9, -0x1, RZ ;  /* 0xffffffff09077810 */ /* 0x000fc80007ffe0ff */
[----:B------:R-:W-:-:S05]  /*17e0*/  LEA R12, R7, R2, 0x2 ;  /* 0x00000002070c7211 */ /* 0x000fca00078e10ff */
[----:B--2---:R2:W-:Y:S04]  /*17f0*/  STL [R12], R11 ;  /* 0x0000000b0c007387 */ /* 0x0045e80000100800 */
[----:B------:R-:W3:Y:S01]  /*1800*/  LDL R13, [R6+-0x4] ;  /* 0xfffffc00060d7983 */ /* 0x000ee20000100800 */
[C---:B------:R-:W-:Y:S01]  /*1810*/  IMAD R14, R9.reuse, 0x4, R2 ;  /* 0x00000004090e7824 */ /* 0x040fe200078e0202 */
[----:B------:R-:W-:-:S04]  /*1820*/  IADD3 R7, PT, PT, R9, 0x1, RZ ;  /* 0x0000000109077810 */ /* 0x000fc80007ffe0ff */
[----:B---3--:R2:W-:Y:S04]  /*1830*/  STL [R14], R13 ;  /* 0x0000000d0e007387 */ /* 0x0085e80000100800 */
[----:B------:R-:W3:Y:S01]  /*1840*/  LDL R15, [R6] ;  /* 0x00000000060f7983 */ /* 0x000ee20000100800 */
[----:B------:R-:W-:Y:S02]  /*1850*/  LEA R16, R7, R2, 0x2 ;  /* 0x0000000207107211 */ /* 0x000fe400078e10ff */
[----:B------:R-:W-:-:S03]  /*1860*/  IADD3 R7, PT, PT, R9, 0x2, RZ ;  /* 0x0000000209077810 */ /* 0x000fc60007ffe0ff */
[----:B---3--:R2:W-:Y:S04]  /*1870*/  STL [R16], R15 ;  /* 0x0000000f10007387 */ /* 0x0085e80000100800 */
[----:B------:R-:W3:Y:S01]  /*1880*/  LDL R20, [R6+0x4] ;  /* 0x0000040006147983 */ /* 0x000ee20000100800 */
[----:B------:R-:W-:Y:S01]  /*1890*/  IMAD R7, R7, 0x4, R2 ;  /* 0x0000000407077824 */ /* 0x000fe200078e0202 */
[----:B------:R-:W-:Y:S02]  /*18a0*/  IADD3 R10, PT, PT, R10, 0x4, RZ ;  /* 0x000000040a0a7810 */ /* 0x000fe40007ffe0ff */
[----:B------:R-:W-:Y:S02]  /*18b0*/  IADD3 R8, PT, PT, R8, 0x4, RZ ;  /* 0x0000000408087810 */ /* 0x000fe40007ffe0ff */
[----:B------:R-:W-:-:S02]  /*18c0*/  ISETP.NE.AND P0, PT, R10, RZ, PT ;  /* 0x000000ff0a00720c */ /* 0x000fc40003f05270 */
[----:B------:R-:W-:Y:S01]  /*18d0*/  IADD3 R9, PT, PT, R9, 0x4, RZ ;  /* 0x0000000409097810 */ /* 0x000fe20007ffe0ff */
[----:B---3--:R2:W-:Y:S10]  /*18e0*/  STL [R7], R20 ;  /* 0x0000001407007387 */ /* 0x0085f40000100800 */
[----:B------:R-:W-:Y:S05]  /*18f0*/  @P0 BRA `(.L_x_33) ;  /* 0xfffffffc00ac0947 */ /* 0x000fea000383ffff */
.L_x_28:
[----:B------:R-:W-:Y:S05]  /*1900*/  BSYNC.RECONVERGENT B0 ;  /* 0x0000000000007941 */ /* 0x000fea0003800200 */
.L_x_27:
[----:B------:R-:W-:Y:S01]  /*1910*/  ISETP.GE.AND P0, PT, R5, R0, PT ;  /* 0x000000000500720c */ /* 0x000fe20003f06270 */
[----:B------:R-:W-:-:S12]  /*1920*/  BSSY.RECONVERGENT B0, `(.L_x_34) ;  /* 0x0000034000007945 */ /* 0x000fd80003800200 */
[----:B------:R-:W-:Y:S05]  /*1930*/  @P0 BRA `(.L_x_35) ;  /* 0x0000000000c80947 */ /* 0x000fea0003800000 */
[----:B------:R-:W-:Y:S01]  /*1940*/  IMAD.IADD R6, R0, 0x1, -R5 ;  /* 0x0000000100067824 */ /* 0x000fe200078e0a05 */
[----:B------:R-:W-:Y:S01]  /*1950*/  BSSY.RECONVERGENT B1, `(.L_x_36) ;  /* 0x0000014000017945 */ /* 0x000fe20003800200 */
[----:B------:R-:W-:-:S03]  /*1960*/  MOV R8, R5 ;  /* 0x0000000500087202 */ /* 0x000fc60000000f00 */
[----:B--2---:R-:W-:Y:S02]  /*1970*/  LOP3.LUT P0, R7, R6, 0x3, RZ, 0xc0, !PT ;  /* 0x0000000306077812 */ /* 0x004fe4000780c0ff */
[----:B------:R-:W-:-:S11]  /*1980*/  MOV R6, R4 ;  /* 0x0000000400067202 */ /* 0x000fd60000000f00 */
[----:B------:R-:W-:Y:S05]  /*1990*/  @!P0 BRA `(.L_x_37) ;  /* 0x00000000003c8947 */ /* 0x000fea0003800000 */
[----:B------:R-:W-:Y:S01]  /*19a0*/  BSSY.RECONVERGENT B2, `(.L_x_38) ;  /* 0x000000d000027945 */ /* 0x000fe20003800200 */
[----:B------:R-:W-:Y:S01]  /*19b0*/  IADD3 R6, PT, PT, -R7, RZ, RZ ;  /* 0x000000ff07067210 */ /* 0x000fe20007ffe1ff */
[----:B------:R-:W-:Y:S01]  /*19c0*/  IMAD.MOV.U32 R7, RZ, RZ, R4 ;  /* 0x000000ffff077224 */ /* 0x000fe200078e0004 */
[----:B------:R-:W-:-:S07]  /*19d0*/  MOV R8, R5 ;  /* 0x0000000500087202 */ /* 0x000fce0000000f00 */
.L_x_39:
[----:B--2---:R-:W-:-:S06]  /*19e0*/  LEA R9, R8, R19, 0x2 ;  /* 0x0000001308097211 */ /* 0x004fcc00078e10ff */
[----:B------:R-:W2:Y:S01]  /*19f0*/  LDL R9, [R9] ;  /* 0x0000000009097983 */ /* 0x000ea20000100800 */
[C---:B-1----:R-:W-:Y:S01]  /*1a00*/  LEA R10, R7.reuse, R2, 0x2 ;  /* 0x00000002070a7211 */ /* 0x042fe200078e10ff */
[----:B------:R-:W-:Y:S01]  /*1a10*/  VIADD R6, R6, 0x1 ;  /* 0x0000000106067836 */ /* 0x000fe20000000000 */
[----:B------:R-:W-:Y:S02]  /*1a20*/  IADD3 R7, PT, PT, R7, 0x1, RZ ;  /* 0x0000000107077810 */ /* 0x000fe40007ffe0ff */
[----:B------:R-:W-:Y:S02]  /*1a30*/  IADD3 R8, PT, PT, R8, 0x1, RZ ;  /* 0x0000000108087810 */ /* 0x000fe40007ffe0ff */
[----:B------:R-:W-:Y:S01]  /*1a40*/  ISETP.NE.AND P0, PT, R6, RZ, PT ;  /* 0x000000ff0600720c */ /* 0x000fe20003f05270 */
[----:B--2---:R2:W-:-:S12]  /*1a50*/  STL [R10], R9 ;  /* 0x000000090a007387 */ /* 0x0045d80000100800 */
[----:B------:R-:W-:Y:S05]  /*1a60*/  @P0 BRA `(.L_x_39) ;  /* 0xfffffffc00dc0947 */ /* 0x000fea000383ffff */
[----:B------:R-:W-:Y:S05]  /*1a70*/  BSYNC.RECONVERGENT B2 ;  /* 0x0000000000027941 */ /* 0x000fea0003800200 */
.L_x_38:
[----:B------:R-:W-:-:S07]  /*1a80*/  MOV R6, R7 ;  /* 0x0000000700067202 */ /* 0x000fce0000000f00 */
.L_x_37:
[----:B------:R-:W-:Y:S05]  /*1a90*/  BSYNC.RECONVERGENT B1 ;  /* 0x0000000000017941 */ /* 0x000fea0003800200 */
.L_x_36:
[----:B------:R-:W-:-:S05]  /*1aa0*/  IMAD.IADD R7, R5, 0x1, -R0 ;  /* 0x0000000105077824 */ /* 0x000fca00078e0a00 */
[----:B------:R-:W-:-:S13]  /*1ab0*/  ISETP.GT.U32.AND P0, PT, R7, -0x4, PT ;  /* 0xfffffffc0700780c */ /* 0x000fda0003f04070 */
[----:B------:R-:W-:Y:S05]  /*1ac0*/  @P0 BRA `(.L_x_35) ;  /* 0x0000000000640947 */ /* 0x000fea0003800000 */
[----:B------:R-:W-:Y:S02]  /*1ad0*/  IADD3 R5, PT, PT, -R4, R6, R5 ;  /* 0x0000000604057210 */ /* 0x000fe40007ffe105 */
[----:B------:R-:W-:Y:S02]  /*1ae0*/  IADD3 R7, PT, PT, R6, 0x1, RZ ;  /* 0x0000000106077810 */ /* 0x000fe40007ffe0ff */
[----:B------:R-:W-:Y:S02]  /*1af0*/  IADD3 R19, PT, PT, R1, 0x2c, RZ ;  /* 0x0000002c01137810 */ /* 0x000fe40007ffe0ff */
[----:B------:R-:W-:-:S07]  /*1b00*/  IADD3 R5, PT, PT, -R0, R5, RZ ;  /* 0x0000000500057210 */ /* 0x000fce0007ffe1ff */
.L_x_40:
[----:B------:R-:W-:-:S05]  /*1b10*/  IMAD R4, R8, 0x4, R19 ;  /* 0x0000000408047824 */ /* 0x000fca00078e0213 */
[----:B---3--:R-:W3:Y:S01]  /*1b20*/  LDL R6, [R4+-0x8] ;  /* 0xfffff80004067983 */ /* 0x008ee20000100800 */
[----:B--2---:R-:W-:-:S04]  /*1b30*/  IADD3 R9, PT, PT, R7, -0x1, RZ ;  /* 0xffffffff07097810 */ /* 0x004fc80007ffe0ff */
[----:B-1----:R-:W-:-:S05]  /*1b40*/  LEA R11, R9, R2, 0x2 ;  /* 0x00000002090b7211 */ /* 0x002fca00078e10ff */
[----:B---3--:R3:W-:Y:S04]  /*1b50*/  STL [R11], R6 ;  /* 0x000000060b007387 */ /* 0x0087e80000100800 */
[----:B------:R-:W2:Y:S01]  /*1b60*/  LDL R10, [R4+-0x4] ;  /* 0xfffffc00040a7983 */ /* 0x000ea20000100800 */
[C---:B------:R-:W-:Y:S01]  /*1b70*/  LEA R13, R7.reuse, R2, 0x2 ;  /* 0x00000002070d7211 */ /* 0x040fe200078e10ff */
[----:B------:R-:W-:-:S04]  /*1b80*/  VIADD R9, R7, 0x1 ;  /* 0x0000000107097836 */ /* 0x000fc80000000000 */
[----:B--2---:R3:W-:Y:S04]  /*1b90*/  STL [R13], R10 ;  /* 0x0000000a0d007387 */ /* 0x0047e80000100800 */
[----:B------:R-:W2:Y:S01]  /*1ba0*/  LDL R12, [R4] ;  /* 0x00000000040c7983 */ /* 0x000ea20000100800 */
[----:B------:R-:W-:Y:S02]  /*1bb0*/  LEA R15, R9, R2, 0x2 ;  /* 0x00000002090f7211 */ /* 0x000fe400078e10ff */
[----:B------:R-:W-:-:S03]  /*1bc0*/  IADD3 R9, PT, PT, R7, 0x2, RZ ;  /* 0x0000000207097810 */ /* 0x000fc60007ffe0ff */
[----:B--2---:R3:W-:Y:S04]  /*1bd0*/  STL [R15], R12 ;  /* 0x0000000c0f007387 */ /* 0x0047e80000100800 */
[----:B------:R-:W2:Y:S01]  /*1be0*/  LDL R14, [R4+0x4] ;  /* 0x00000400040e7983 */ /* 0x000ea20000100800 */
[----:B------:R-:W-:Y:S01]  /*1bf0*/  LEA R9, R9, R2, 0x2 ;  /* 0x0000000209097211 */ /* 0x000fe200078e10ff */
[----:B------:R-:W-:Y:S01]  /*1c00*/  VIADD R5, R5, 0x4 ;  /* 0x0000000405057836 */ /* 0x000fe20000000000 */
[----:B------:R-:W-:Y:S02]  /*1c10*/  IADD3 R8, PT, PT, R8, 0x4, RZ ;  /* 0x0000000408087810 */ /* 0x000fe40007ffe0ff */
[----:B------:R-:W-:Y:S02]  /*1c20*/  IADD3 R7, PT, PT, R7, 0x4, RZ ;  /* 0x0000000407077810 */ /* 0x000fe40007ffe0ff */
[----:B------:R-:W-:Y:S01]  /*1c30*/  ISETP.NE.AND P0, PT, R5, RZ, PT ;  /* 0x000000ff0500720c */ /* 0x000fe20003f05270 */
[----:B--2---:R3:W-:-:S12]  /*1c40*/  STL [R9], R14 ;  /* 0x0000000e09007387 */ /* 0x0047d80000100800 */
[----:B------:R-:W-:Y:S05]  /*1c50*/  @P0 BRA `(.L_x_40) ;  /* 0xfffffffc00ac0947 */ /* 0x000fea000383ffff */
.L_x_35:
[----:B------:R-:W-:Y:S05]  /*1c60*/  BSYNC.RECONVERGENT B0 ;  /* 0x0000000000007941 */ /* 0x000fea0003800200 */
.L_x_34:
[----:B------:R-:W-:Y:S01]  /*1c70*/  IADD3 R0, PT, PT, R17, R0, RZ ;  /* 0x0000000011007210 */ /* 0x000fe20007ffe0ff */
[----:B------:R-:W-:Y:S01]  /*1c80*/  BSSY.RECONVERGENT B0, `(.L_x_41) ;  /* 0x0000022000007945 */ /* 0x000fe20003800200 */
[----:B--23--:R-:W-:Y:S02]  /*1c90*/  IMAD.MOV.U32 R13, RZ, RZ, 0x1 ;  /* 0x00000001ff0d7424 */ /* 0x00cfe400078e00ff */
[----:B------:R-:W-:-:S13]  /*1ca0*/  ISETP.GE.AND P0, PT, R0, 0x2, PT ;  /* 0x000000020000780c */ /* 0x000fda0003f06270 */
[----:B------:R-:W-:Y:S05]  /*1cb0*/  @!P0 BRA `(.L_x_42) ;  /* 0x0000000000788947 */ /* 0x000fea0003800000 */
[----:B------:R-:W-:Y:S01]  /*1cc0*/  HFMA2 R13, -RZ, RZ, 0, 5.9604644775390625e-08 ;  /* 0x00000001ff0d7431 */ /* 0x000fe200000001ff */
[----:B------:R-:W-:-:S07]  /*1cd0*/  MOV R5, 0x1 ;  /* 0x0000000100057802 */ /* 0x000fce0000000f00 */
.L_x_48:
[----:B------:R-:W-:Y:S01]  /*1ce0*/  ISETP.GE.AND P1, PT, R13, 0x1, PT ;  /* 0x000000010d00780c */ /* 0x000fe20003f26270 */
[----:B------:R-:W-:Y:S01]  /*1cf0*/  BSSY.RECONVERGENT B1, `(.L_x_43) ;  /* 0x0000011000017945 */ /* 0x000fe20003800200 */
[C---:B--2---:R-:W-:Y:S01]  /*1d00*/  LEA R4, R5.reuse, R2, 0x2 ;  /* 0x0000000205047211 */ /* 0x044fe200078e10ff */
[----:B------:R-:W-:Y:S01]  /*1d10*/  VIADD R5, R5, 0x1 ;  /* 0x0000000105057836 */ /* 0x000fe20000000000 */
[----:B------:R-:W-:-:S04]  /*1d20*/  MOV R6, RZ ;  /* 0x000000ff00067202 */ /* 0x000fc80000000f00 */
[----:B------:R-:W-:-:S05]  /*1d30*/  ISETP.NE.AND P0, PT, R5, R0, PT ;  /* 0x000000000500720c */ /* 0x000fca0003f05270 */
[----:B------:R-:W-:Y:S08]  /*1d40*/  @!P1 BRA `(.L_x_44) ;  /* 0x00000000002c9947 */ /* 0x000ff00003800000 */
[----:B------:R-:W2:Y:S01]  /*1d50*/  LDL R8, [R4] ;  /* 0x0000000004087983 */ /* 0x000ea20000100800 */
[----:B------:R-:W-:Y:S01]  /*1d60*/  HFMA2 R6, -RZ, RZ, 0, 0 ;  /* 0x00000000ff067431 */ /* 0x000fe200000001ff */
[----:B--2---:R-:W-:-:S13]  /*1d70*/  ISETP.NE.AND P1, PT, R8, RZ, PT ;  /* 0x000000ff0800720c */ /* 0x004fda0003f25270 */
.L_x_45:
[----:B------:R-:W-:-:S06]  /*1d80*/  LEA R7, R6, R2, 0x2 ;  /* 0x0000000206077211 */ /* 0x000fcc00078e10ff */
[----:B------:R-:W2:Y:S02]  /*1d90*/  LDL R7, [R7] ;  /* 0x0000000007077983 */ /* 0x000ea40000100800 */
[----:B--2---:R-:W-:-:S13]  /*1da0*/  ISETP.EQ.OR P2, PT, R8, R7, !P1 ;  /* 0x000000070800720c */ /* 0x004fda0004f42670 */
[----:B------:R-:W-:Y:S05]  /*1db0*/  @P2 BRA `(.L_x_44) ;  /* 0x0000000000102947 */ /* 0x000fea0003800000 */
[----:B------:R-:W-:-:S05]  /*1dc0*/  VIADD R6, R6, 0x1 ;  /* 0x0000000106067836 */ /* 0x000fca0000000000 */
[----:B------:R-:W-:-:S13]  /*1dd0*/  ISETP.NE.AND P2, PT, R6, R13, PT ;  /* 0x0000000d0600720c */ /* 0x000fda0003f45270 */
[----:B------:R-:W-:Y:S05]  /*1de0*/  @P2 BRA `(.L_x_45) ;  /* 0xfffffffc00e42947 */ /* 0x000fea000383ffff */
[----:B------:R-:W-:-:S07]  /*1df0*/  MOV R6, R13 ;  /* 0x0000000d00067202 */ /* 0x000fce0000000f00 */
.L_x_44:
[----:B------:R-:W-:Y:S05]  /*1e00*/  BSYNC.RECONVERGENT B1 ;  /* 0x0000000000017941 */ /* 0x000fea0003800200 */
.L_x_43:
[----:B------:R-:W-:Y:S01]  /*1e10*/  ISETP.NE.AND P1, PT, R6, R13, PT ;  /* 0x0000000d0600720c */ /* 0x000fe20003f25270 */
[----:B------:R-:W-:-:S12]  /*1e20*/  BSSY.RECONVERGENT B1, `(.L_x_46) ;  /* 0x0000006000017945 */ /* 0x000fd80003800200 */
[----:B------:R-:W-:Y:S05]  /*1e30*/  @P1 BRA `(.L_x_47) ;  /* 0x0000000000101947 */ /* 0x000fea0003800000 */
[----:B------:R-:W2:Y:S01]  /*1e40*/  LDL R4, [R4] ;  /* 0x0000000004047983 */ /* 0x000ea20000100800 */
[C---:B------:R-:W-:Y:S02]  /*1e50*/  LEA R7, R13.reuse, R2, 0x2 ;  /* 0x000000020d077211 */ /* 0x040fe400078e10ff */
[----:B------:R-:W-:-:S03]  /*1e60*/  IADD3 R13, PT, PT, R13, 0x1, RZ ;  /* 0x000000010d0d7810 */ /* 0x000fc60007ffe0ff */
[----:B--2---:R2:W-:Y:S04]  /*1e70*/  STL [R7], R4 ;  /* 0x0000000407007387 */ /* 0x0045e80000100800 */
.L_x_47:
[----:B------:R-:W-:Y:S05]  /*1e80*/  BSYNC.RECONVERGENT B1 ;  /* 0x0000000000017941 */ /* 0x000fea0003800200 */
.L_x_46:
[----:B------:R-:W-:Y:S05]  /*1e90*/  @P0 BRA `(.L_x_48) ;  /* 0xfffffffc00900947 */ /* 0x000fea000383ffff */
.L_x_42:
[----:B------:R-:W-:Y:S05]  /*1ea0*/  BSYNC.RECONVERGENT B0 ;  /* 0x0000000000007941 */ /* 0x000fea0003800200 */
.L_x_41:
[----:B------:R-:W-:-:S13]  /*1eb0*/  ISETP.GE.AND P0, PT, R13, 0x1, PT ;  /* 0x000000010d00780c */ /* 0x000fda0003f06270 */
[----:B------:R-:W-:Y:S05]  /*1ec0*/  @!P0 EXIT ;  /* 0x000000000000894d */ /* 0x000fea0003800000 */
[----:B------:R-:W3:Y:S08]  /*1ed0*/  LDC.64 R8, c[0x0][0x388] ;  /* 0x0000e200ff087b82 */ /* 0x000ef00000000a00 */
[----:B--2---:R-:W2:Y:S08]  /*1ee0*/  LDC.64 R6, c[0x0][0x380] ;  /* 0x0000e000ff067b82 */ /* 0x004eb00000000a00 */
[----:B------:R-:W4:Y:S01]  /*1ef0*/  LDC.64 R4, c[0x0][0x390] ;  /* 0x0000e400ff047b82 */ /* 0x000f220000000a00 */
[----:B---3--:R-:W-:-:S07]  /*1f00*/  IMAD.WIDE R8, R18, 0x4, R8 ;  /* 0x0000000412087825 */ /* 0x008fce00078e0208 */
[----:B-1----:R-:W1:Y:S01]  /*1f10*/  LDC.64 R10, c[0x0][0x398] ;  /* 0x0000e600ff0a7b82 */ /* 0x002e620000000a00 */
[----:B------:R3:W5:Y:S01]  /*1f20*/  LDG.E R23, desc[UR4][R8.64] ;  /* 0x0000000408177981 */ /* 0x000762000c1e1900 */
[----:B------:R-:W-:Y:S02]  /*1f30*/  IMAD.MOV R26, RZ, RZ, -R13 ;  /* 0x000000ffff1a7224 */ /* 0x000fe400078e0a0d */
[----:B--2---:R-:W-:-:S04]  /*1f40*/  IMAD.WIDE R6, R18, 0x4, R6 ;  /* 0x0000000412067825 */ /* 0x004fc800078e0206 */
[----:B----4-:R-:W-:-:S04]  /*1f50*/  IMAD.WIDE R4, R18, 0x4, R4 ;  /* 0x0000000412047825 */ /* 0x010fc800078e0204 */
[----:B-1-3--:R-:W-:-:S07]  /*1f60*/  IMAD.WIDE R18, R18, 0x4, R10 ;  /* 0x0000000412127825 */ /* 0x00afce00078e020a */
.L_x_51:
[----:B------:R-:W-:Y:S01]  /*1f70*/  MOV R0, R2 ;  /* 0x0000000200007202 */ /* 0x000fe20000000f00 */
[----:B------:R-:W1:Y:S01]  /*1f80*/  LDC.64 R14, c[0x0][0x3b0] ;  /* 0x0000ec00ff0e7b82 */ /* 0x000e620000000a00 */
[----:B------:R-:W2:Y:S04]  /*1f90*/  LDG.E R29, desc[UR4][R6.64] ;  /* 0x00000004061d7981 */ /* 0x000ea8000c1e1900 */
[----:B0-----:R-:W1:Y:S03]  /*1fa0*/  LDL R11, [R0] ;  /* 0x00000000000b7983 */ /* 0x001e660000100800 */
[----:B------:R-:W3:Y:S01]  /*1fb0*/  LDC.64 R12, c[0x0][0x3a0] ;  /* 0x0000e800ff0c7b82 */ /* 0x000ee20000000a00 */
[----:B-1----:R-:W-:-:S07]  /*1fc0*/  IMAD.WIDE R14, R11, 0x4, R14 ;  /* 0x000000040b0e7825 */ /* 0x002fce00078e020e */
[----:B------:R-:W1:Y:S01]  /*1fd0*/  LDC.64 R10, c[0x0][0x3a8] ;  /* 0x0000ea00ff0a7b82 */ /* 0x000e620000000a00 */
[----:B------:R-:W1:Y:S01]  /*1fe0*/  LDG.E R33, desc[UR4][R14.64] ;  /* 0x000000040e217981 */ /* 0x000e62000c1e1900 */
[----:B------:R-:W-:Y:S01]  /*1ff0*/  FADD R17, -R16, R24 ;  /* 0x0000001810117221 */ /* 0x000fe20000000100 */
[----:B--2---:R-:W-:Y:S01]  /*2000*/  FADD R0, R29, -R20 ;  /* 0x800000141d007221 */ /* 0x004fe20000000000 */
[----:B-1----:R-:W-:-:S04]  /*2010*/  IMAD.WIDE.U32 R34, R33, 0x4, R10 ;  /* 0x0000000421227825 */ /* 0x002fc800078e000a */
[----:B---3--:R-:W-:Y:S01]  /*2020*/  IMAD.WIDE.U32 R32, R33, 0x4, R12 ;  /* 0x0000000421207825 */ /* 0x008fe200078e000c */
[----:B------:R-:W0:Y:S04]  /*2030*/  LDG.E R27, desc[UR4][R34.64] ;  /* 0x00000004221b7981 */ /* 0x000e28000c1e1900 */
[----:B------:R-:W2:Y:S01]  /*2040*/  LDG.E R25, desc[UR4][R32.64] ;  /* 0x0000000420197981 */ /* 0x000ea2000c1e1900 */
[----:B------:R-:W-:Y:S01]  /*2050*/  FMUL R30, R0, R17 ;  /* 0x00000011001e7220 */ /* 0x000fe20000400000 */
[----:B-----5:R-:W-:Y:S01]  /*2060*/  FADD R17, R23, -R16 ;  /* 0x8000001017117221 */ /* 0x020fe20000000000 */
[--C-:B------:R-:W-:Y:S01]  /*2070*/  FADD R28, -R20, R22.reuse ;  /* 0x00000016141c7221 */ /* 0x100fe20000000100 */
[----:B------:R-:W-:-:S03]  /*2080*/  FADD R0, R29, -R22 ;  /* 0x800000161d007221 */ /* 0x000fc60000000000 */
[----:B------:R-:W-:Y:S01]  /*2090*/  FFMA R17, R17, R28, -R30 ;  /* 0x0000001c11117223 */ /* 0x000fe2000000081e */
[----:B------:R-:W-:Y:S01]  /*20a0*/  IADD3 R26, PT, PT, R26, 0x1, RZ ;  /* 0x000000011a1a7810 */ /* 0x000fe20007ffe0ff */
[----:B------:R-:W-:Y:S03]  /*20b0*/  BSSY.RECONVERGENT B0, `(.L_x_49) ;  /* 0x0000041000007945 */ /* 0x000fe60003800200 */
[----:B------:R-:W-:Y:S01]  /*20c0*/  ISETP.NE.AND P0, PT, R26, RZ, PT ;  /* 0x000000ff1a00720c */ /* 0x000fe20003f05270 */
[C---:B0-----:R-:W-:Y:S01]  /*20d0*/  FADD R21, R27.reuse, -R24 ;  /* 0x800000181b157221 */ /* 0x041fe20000000000 */
[----:B------:R-:W-:Y:S01]  /*20e0*/  FADD R31, -R27, R16 ;  /* 0x000000101b1f7221 */ /* 0x000fe20000000100 */
[----:B--2---:R-:W-:Y:S02]  /*20f0*/  FADD R30, R29, -R25 ;  /* 0x800000191d1e7221 */ /* 0x004fe40000000000 */
[----:B------:R-:W-:Y:S01]  /*2100*/  FMUL R35, R0, R21 ;  /* 0x0000001500237220 */ /* 0x000fe20000400000 */
[----:B------:R-:W-:Y:S01]  /*2110*/  FADD R21, -R25, R20 ;  /* 0x0000001419157221 */ /* 0x000fe20000000100 */
[C---:B------:R-:W-:Y:S01]  /*2120*/  FADD R28, R23.reuse, -R27 ;  /* 0x8000001b171c7221 */ /* 0x040fe20000000000 */
[----:B------:R-:W-:Y:S01]  /*2130*/  FMUL R31, R30, R31 ;  /* 0x0000001f1e1f7220 */ /* 0x000fe20000400000 */
[----:B------:R-:W-:Y:S01]  /*2140*/  FADD R0, R23, -R24 ;  /* 0x8000001817007221 */ /* 0x000fe20000000000 */
[----:B------:R-:W-:-:S02]  /*2150*/  FADD R33, R25, -R22 ;  /* 0x8000001619217221 */ /* 0x000fc40000000000 */
[----:B------:R-:W-:Y:S02]  /*2160*/  FFMA R32, R28, R21, -R31 ;  /* 0x000000151c207223 */ /* 0x000fe4000000081f */
[----:B------:R-:W-:Y:S02]  /*2170*/  FFMA R0, R0, R33, -R35 ;  /* 0x0000002100007223 */ /* 0x000fe40000000823 */
[-C--:B------:R-:W-:Y:S02]  /*2180*/  FMUL R32, R32, R17.reuse ;  /* 0x0000001120207220 */ /* 0x080fe40000400000 */
[----:B------:R-:W-:-:S03]  /*2190*/  FMUL R17, R0, R17 ;  /* 0x0000001100117220 */ /* 0x000fc60000400000 */
[----:B------:R-:W-:Y:S02]  /*21a0*/  FSETP.GE.AND P2, PT, R32, RZ, PT ;  /* 0x000000ff2000720b */ /* 0x000fe40003f46000 */
[----:B------:R-:W-:-:S13]  /*21b0*/  FSETP.GE.AND P1, PT, R17, RZ, PT ;  /* 0x000000ff1100720b */ /* 0x000fda0003f26000 */
[----:B------:R-:W-:Y:S05]  /*21c0*/  @P1 BRA P2, `(.L_x_50) ;  /* 0x0000000000bc1947 */ /* 0x000fea0001000000 */
[----:B------:R-:W0:Y:S02]  /*21d0*/  LDC R31, c[0x0][0x3d8] ;  /* 0x0000f600ff1f7b82 */ /* 0x000e240000000800 */
[----:B0-----:R-:W-:-:S05]  /*21e0*/  IMAD.WIDE R14, R31, 0x4, R14 ;  /* 0x000000041f0e7825 */ /* 0x001fca00078e020e */
[----:B------:R-:W2:Y:S02]  /*21f0*/  LDG.E R21, desc[UR4][R14.64] ;  /* 0x000000040e157981 */ /* 0x000ea4000c1e1900 */
[----:B--2---:R-:W-:-:S04]  /*2200*/  IMAD.WIDE.U32 R16, R21, 0x4, R10 ;  /* 0x0000000415107825 */ /* 0x004fc800078e000a */
[----:B------:R-:W-:Y:S02]  /*2210*/  IMAD.WIDE.U32 R20, R21, 0x4, R12 ;  /* 0x0000000415147825 */ /* 0x000fe400078e000c */
[----:B------:R-:W2:Y:S04]  /*2220*/  LDG.E R16, desc[UR4][R16.64] ;  /* 0x0000000410107981 */ /* 0x000ea8000c1e1900 */
[----:B------:R-:W3:Y:S01]  /*2230*/  LDG.E R20, desc[UR4][R20.64] ;  /* 0x0000000414147981 */ /* 0x000ee2000c1e1900 */
[----:B--2---:R-:W-:Y:S01]  /*2240*/  FADD R35, -R27, R16 ;  /* 0x000000101b237221 */ /* 0x004fe20000000100 */
[----:B------:R-:W-:Y:S01]  /*2250*/  FADD R37, -R16, R24 ;  /* 0x0000001810257221 */ /* 0x000fe20000000100 */
[----:B------:R-:W-:Y:S01]  /*2260*/  FADD R32, R23, -R16 ;  /* 0x8000001017207221 */ /* 0x000fe20000000000 */
[--C-:B---3--:R-:W-:Y:S01]  /*2270*/  FADD R33, -R25, R20.reuse ;  /* 0x0000001419217221 */ /* 0x108fe20000000100 */
[----:B------:R-:W-:Y:S01]  /*2280*/  FMUL R35, R30, R35 ;  /* 0x000000231e237220 */ /* 0x000fe20000400000 */
[----:B------:R-:W-:Y:S01]  /*2290*/  FADD R30, R29, -R20 ;  /* 0x800000141d1e7221 */ /* 0x000fe20000000000 */
[----:B------:R-:W-:-:S02]  /*22a0*/  FADD R34, -R20, R22 ;  /* 0x0000001614227221 */ /* 0x000fc40000000100 */
[----:B------:R-:W-:Y:S01]  /*22b0*/  FFMA R28, R28, R33, -R35 ;  /* 0x000000211c1c7223 */ /* 0x000fe20000000823 */
[----:B------:R-:W-:-:S04]  /*22c0*/  FMUL R33, R37, R30 ;  /* 0x0000001e25217220 */ /* 0x000fc80000400000 */
[----:B------:R-:W-:-:S04]  /*22d0*/  FFMA R33, R34, R32, -R33 ;  /* 0x0000002022217223 */ /* 0x000fc80000000821 */
[-C--:B------:R-:W-:Y:S01]  /*22e0*/  FMUL R0, R0, R33.reuse ;  /* 0x0000002100007220 */ /* 0x080fe20000400000 */
[----:B------:R-:W-:-:S04]  /*22f0*/  FMUL R33, R28, R33 ;  /* 0x000000211c217220 */ /* 0x000fc80000400000 */
[----:B------:R-:W-:Y:S02]  /*2300*/  FSETP.GE.AND P1, PT, R0, RZ, PT ;  /* 0x000000ff0000720b */ /* 0x000fe40003f26000 */
[----:B------:R-:W-:-:S13]  /*2310*/  FSETP.GE.AND P2, PT, R33, RZ, PT ;  /* 0x000000ff2100720b */ /* 0x000fda0003f46000 */
[----:B------:R-:W-:Y:S05]  /*2320*/  @P1 BRA P2, `(.L_x_50) ;  /* 0x0000000000641947 */ /* 0x000fea0001000000 */
[----:B------:R-:W-:-:S06]  /*2330*/  IMAD.WIDE R14, R31, 0x4, R14 ;  /* 0x000000041f0e7825 */ /* 0x000fcc00078e020e */
[----:B------:R-:W2:Y:S02]  /*2340*/  LDG.E R15, desc[UR4][R14.64] ;  /* 0x000000040e0f7981 */ /* 0x000ea4000c1e1900 */
[----:B--2---:R-:W-:-:S04]  /*2350*/  IMAD.WIDE.U32 R12, R15, 0x4, R12 ;  /* 0x000000040f0c7825 */ /* 0x004fc800078e000c */
[----:B------:R-:W-:Y:S01]  /*2360*/  IMAD.WIDE.U32 R10, R15, 0x4, R10 ;  /* 0x000000040f0a7825 */ /* 0x000fe200078e000a */
[----:B------:R-:W2:Y:S04]  /*2370*/  LDG.E R22, desc[UR4][R12.64] ;  /* 0x000000040c167981 */ /* 0x000ea8000c1e1900 */
[----:B------:R-:W3:Y:S01]  /*2380*/  LDG.E R24, desc[UR4][R10.64] ;  /* 0x000000040a187981 */ /* 0x000ee2000c1e1900 */
[--C-:B--2---:R-:W-:Y:S01]  /*2390*/  FADD R29, R29, -R22.reuse ;  /* 0x800000161d1d7221 */ /* 0x104fe20000000000 */
[--C-:B------:R-:W-:Y:S01]  /*23a0*/  FADD R25, R25, -R22.reuse ;  /* 0x8000001619197221 */ /* 0x100fe20000000000 */
[----:B------:R-:W-:Y:S01]  /*23b0*/  FADD R15, -R20, R22 ;  /* 0x00000016140f7221 */ /* 0x000fe20000000100 */
[--C-:B---3--:R-:W-:Y:S01]  /*23c0*/  FADD R0, R27, -R24.reuse ;  /* 0x800000181b007221 */ /* 0x108fe20000000000 */
[----:B------:R-:W-:-:S03]  /*23d0*/  FADD R17, -R16, R24 ;  /* 0x0000001810117221 */ /* 0x000fc60000000100 */
[----:B------:R-:W-:Y:S01]  /*23e0*/  FMUL R29, R29, R0 ;  /* 0x000000001d1d7220 */ /* 0x000fe20000400000 */
[----:B------:R-:W-:Y:S01]  /*23f0*/  FMUL R30, R17, R30 ;  /* 0x0000001e111e7220 */ /* 0x000fe20000400000 */
[----:B------:R-:W-:-:S03]  /*2400*/  FADD R0, R23, -R24 ;  /* 0x8000001817007221 */ /* 0x000fc60000000000 */
[----:B------:R-:W-:Y:S01]  /*2410*/  FFMA R15, R15, R32, -R30 ;  /* 0x000000200f0f7223 */ /* 0x000fe2000000081e */
[----:B------:R-:W-:-:S04]  /*2420*/  FFMA R0, R0, R25, -R29 ;  /* 0x0000001900007223 */ /* 0x000fc8000000081d */
[----:B------:R-:W-:Y:S01]  /*2430*/  FMUL R0, R15, R0 ;  /* 0x000000000f007220 */ /* 0x000fe20000400000 */
[----:B------:R-:W-:-:S04]  /*2440*/  FMUL R15, R28, R15 ;  /* 0x0000000f1c0f7220 */ /* 0x000fc80000400000 */
[----:B------:R-:W-:Y:S02]  /*2450*/  FSETP.GE.AND P1, PT, R0, RZ, PT ;  /* 0x000000ff0000720b */ /* 0x000fe40003f26000 */
[----:B------:R-:W-:-:S13]  /*2460*/  FSETP.GE.AND P2, PT, R15, RZ, PT ;  /* 0x000000ff0f00720b */ /* 0x000fda0003f46000 */
[----:B------:R-:W-:Y:S05]  /*2470*/  @P1 BRA P2, `(.L_x_50) ;  /* 0x0000000000101947 */ /* 0x000fea0001000000 */
[----:B------:R-:W2:Y:S04]  /*2480*/  LDG.E R11, desc[UR4][R4.64] ;  /* 0x00000004040b7981 */ /* 0x000ea8000c1e1900 */
[----:B--2---:R0:W-:Y:S04]  /*2490*/  STG.E desc[UR4][R6.64], R11 ;  /* 0x0000000b06007986 */ /* 0x0041e8000c101904 */
[----:B------:R-:W2:Y:S04]  /*24a0*/  LDG.E R23, desc[UR4][R18.64] ;  /* 0x0000000412177981 */ /* 0x000ea8000c1e1900 */
[----:B--2---:R0:W-:Y:S02]  /*24b0*/  STG.E desc[UR4][R8.64], R23 ;  /* 0x0000001708007986 */ /* 0x0041e4000c101904 */
.L_x_50:
[----:B------:R-:W-:Y:S05]  /*24c0*/  BSYNC.RECONVERGENT B0 ;  /* 0x0000000000007941 */ /* 0x000fea0003800200 */
.L_x_49:
[----:B------:R-:W-:-:S04]  /*24d0*/  IADD3 R2, P1, PT, R2, 0x4, RZ ;  /* 0x0000000402027810 */ /* 0x000fc80007f3e0ff */
[----:B------:R-:W-:Y:S01]  /*24e0*/  IADD3.X R3, PT, PT, RZ, R3, RZ, P1, !PT ;  /* 0x00000003ff037210 */ /* 0x000fe20000ffe4ff */
[----:B------:R-:W-:Y:S08]  /*24f0*/  @P0 BRA `(.L_x_51) ;  /* 0xfffffff8009c0947 */ /* 0x000ff0000383ffff */
[----:B------:R-:W-:Y:S05]  /*2500*/  EXIT ;  /* 0x000000000000794d */ /* 0x000fea0003800000 */
.L_x_52:
[----:B------:R-:W-:-:S00]  /*2510*/  BRA `(.L_x_52) ;  /* 0xfffffffc00fc7947 */ /* 0x000fc0000383ffff */
[----:B------:R-:W-:-:S00]  /*2520*/  NOP ;  /* 0x0000000000007918 */ /* 0x000fc00000000000 */
        /* <DEDUP_REMOVED lines=13> */
.L_x_53:


//--------------------- .nv.shared.reserved.0     --------------------------
	.section	.nv.shared.reserved.0,"aw",@nobits
	.weak		__nv_reservedSMEM_offset_0_alias
	.size		__nv_reservedSMEM_offset_0_alias, 0, 64
	.other		__nv_reservedSMEM_offset_0_alias,@"STO_CUDA_RESERVED_SHARED STV_DEFAULT"
__nv_reservedSMEM_offset_0_alias:
	.zero		0
	.zero		64


//--------------------- .nv.constant0._Z10update_locPfS_PKfS1_S1_S1_PKjS3_S3_PKiS5_ii --------------------------
	.section	.nv.constant0._Z10update_locPfS_PKfS1_S1_S1_PKjS3_S3_PKiS5_ii,"a",@progbits
	.sectionflags	@""
	.align	4
.nv.constant0._Z10update_locPfS_PKfS1_S1_S1_PKjS3_S3_PKiS5_ii:
	.zero		992


//--------------------- SYMBOLS --------------------------

	.type		.nv.reservedSmem.offset0,@object
	.size		.nv.reservedSmem.offset0,0x4
